//
// Generated by NVIDIA NVVM Compiler
//
// Compiler Build ID: CL-36424714
// Cuda compilation tools, release 13.0, V13.0.88
// Based on NVVM 20.0.0
//

.version 9.0
.target sm_100
.address_size 64

	// .globl	_Z10BFS_KERNELiPiS_S_S_S_S_S_
.global .align 1 .b8 _ZN34_INTERNAL_7ee8fbc9_4_k_cu_2d9fde3d4cuda3std3__45__cpo5beginE[1];
.global .align 1 .b8 _ZN34_INTERNAL_7ee8fbc9_4_k_cu_2d9fde3d4cuda3std3__45__cpo3endE[1];
.global .align 1 .b8 _ZN34_INTERNAL_7ee8fbc9_4_k_cu_2d9fde3d4cuda3std3__45__cpo6cbeginE[1];
.global .align 1 .b8 _ZN34_INTERNAL_7ee8fbc9_4_k_cu_2d9fde3d4cuda3std3__45__cpo4cendE[1];
.global .align 1 .b8 _ZN34_INTERNAL_7ee8fbc9_4_k_cu_2d9fde3d4cuda3std3__45__cpo6rbeginE[1];
.global .align 1 .b8 _ZN34_INTERNAL_7ee8fbc9_4_k_cu_2d9fde3d4cuda3std3__45__cpo4rendE[1];
.global .align 1 .b8 _ZN34_INTERNAL_7ee8fbc9_4_k_cu_2d9fde3d4cuda3std3__45__cpo7crbeginE[1];
.global .align 1 .b8 _ZN34_INTERNAL_7ee8fbc9_4_k_cu_2d9fde3d4cuda3std3__45__cpo5crendE[1];
.global .align 1 .b8 _ZN34_INTERNAL_7ee8fbc9_4_k_cu_2d9fde3d4cuda3std3__436_GLOBAL__N__7ee8fbc9_4_k_cu_2d9fde3d6ignoreE[1];
.global .align 1 .b8 _ZN34_INTERNAL_7ee8fbc9_4_k_cu_2d9fde3d4cuda3std3__419piecewise_constructE[1];
.global .align 1 .b8 _ZN34_INTERNAL_7ee8fbc9_4_k_cu_2d9fde3d4cuda3std3__48in_placeE[1];
.global .align 1 .b8 _ZN34_INTERNAL_7ee8fbc9_4_k_cu_2d9fde3d4cuda3std3__420unreachable_sentinelE[1];
.global .align 1 .b8 _ZN34_INTERNAL_7ee8fbc9_4_k_cu_2d9fde3d4cuda3std3__47nulloptE[1];
.global .align 1 .b8 _ZN34_INTERNAL_7ee8fbc9_4_k_cu_2d9fde3d4cuda3std3__48unexpectE[1];
.global .align 1 .b8 _ZN34_INTERNAL_7ee8fbc9_4_k_cu_2d9fde3d4cuda3std6ranges3__45__cpo4swapE[1];
.global .align 1 .b8 _ZN34_INTERNAL_7ee8fbc9_4_k_cu_2d9fde3d4cuda3std6ranges3__45__cpo9iter_moveE[1];
.global .align 1 .b8 _ZN34_INTERNAL_7ee8fbc9_4_k_cu_2d9fde3d4cuda3std6ranges3__45__cpo5beginE[1];
.global .align 1 .b8 _ZN34_INTERNAL_7ee8fbc9_4_k_cu_2d9fde3d4cuda3std6ranges3__45__cpo3endE[1];
.global .align 1 .b8 _ZN34_INTERNAL_7ee8fbc9_4_k_cu_2d9fde3d4cuda3std6ranges3__45__cpo6cbeginE[1];
.global .align 1 .b8 _ZN34_INTERNAL_7ee8fbc9_4_k_cu_2d9fde3d4cuda3std6ranges3__45__cpo4cendE[1];
.global .align 1 .b8 _ZN34_INTERNAL_7ee8fbc9_4_k_cu_2d9fde3d4cuda3std6ranges3__45__cpo7advanceE[1];
.global .align 1 .b8 _ZN34_INTERNAL_7ee8fbc9_4_k_cu_2d9fde3d4cuda3std6ranges3__45__cpo9iter_swapE[1];
.global .align 1 .b8 _ZN34_INTERNAL_7ee8fbc9_4_k_cu_2d9fde3d4cuda3std6ranges3__45__cpo4nextE[1];
.global .align 1 .b8 _ZN34_INTERNAL_7ee8fbc9_4_k_cu_2d9fde3d4cuda3std6ranges3__45__cpo4prevE[1];
.global .align 1 .b8 _ZN34_INTERNAL_7ee8fbc9_4_k_cu_2d9fde3d4cuda3std6ranges3__45__cpo4dataE[1];
.global .align 1 .b8 _ZN34_INTERNAL_7ee8fbc9_4_k_cu_2d9fde3d4cuda3std6ranges3__45__cpo5cdataE[1];
.global .align 1 .b8 _ZN34_INTERNAL_7ee8fbc9_4_k_cu_2d9fde3d4cuda3std6ranges3__45__cpo4sizeE[1];
.global .align 1 .b8 _ZN34_INTERNAL_7ee8fbc9_4_k_cu_2d9fde3d4cuda3std6ranges3__45__cpo5ssizeE[1];
.global .align 1 .b8 _ZN34_INTERNAL_7ee8fbc9_4_k_cu_2d9fde3d4cuda3std6ranges3__45__cpo8distanceE[1];
.global .align 1 .b8 _ZN34_INTERNAL_7ee8fbc9_4_k_cu_2d9fde3d6thrust24THRUST_300001_SM_1000_NS8cuda_cub3parE[1];
.global .align 1 .b8 _ZN34_INTERNAL_7ee8fbc9_4_k_cu_2d9fde3d6thrust24THRUST_300001_SM_1000_NS8cuda_cub10par_nosyncE[1];
.global .align 1 .b8 _ZN34_INTERNAL_7ee8fbc9_4_k_cu_2d9fde3d6thrust24THRUST_300001_SM_1000_NS6system6detail10sequential3seqE[1];
.global .align 1 .b8 _ZN34_INTERNAL_7ee8fbc9_4_k_cu_2d9fde3d6thrust24THRUST_300001_SM_1000_NS6system3cpp3parE[1];
.global .align 1 .b8 _ZN34_INTERNAL_7ee8fbc9_4_k_cu_2d9fde3d6thrust24THRUST_300001_SM_1000_NS12placeholders2_1E[1];
.global .align 1 .b8 _ZN34_INTERNAL_7ee8fbc9_4_k_cu_2d9fde3d6thrust24THRUST_300001_SM_1000_NS12placeholders2_2E[1];
.global .align 1 .b8 _ZN34_INTERNAL_7ee8fbc9_4_k_cu_2d9fde3d6thrust24THRUST_300001_SM_1000_NS12placeholders2_3E[1];
.global .align 1 .b8 _ZN34_INTERNAL_7ee8fbc9_4_k_cu_2d9fde3d6thrust24THRUST_300001_SM_1000_NS12placeholders2_4E[1];
.global .align 1 .b8 _ZN34_INTERNAL_7ee8fbc9_4_k_cu_2d9fde3d6thrust24THRUST_300001_SM_1000_NS12placeholders2_5E[1];
.global .align 1 .b8 _ZN34_INTERNAL_7ee8fbc9_4_k_cu_2d9fde3d6thrust24THRUST_300001_SM_1000_NS12placeholders2_6E[1];
.global .align 1 .b8 _ZN34_INTERNAL_7ee8fbc9_4_k_cu_2d9fde3d6thrust24THRUST_300001_SM_1000_NS12placeholders2_7E[1];
.global .align 1 .b8 _ZN34_INTERNAL_7ee8fbc9_4_k_cu_2d9fde3d6thrust24THRUST_300001_SM_1000_NS12placeholders2_8E[1];
.global .align 1 .b8 _ZN34_INTERNAL_7ee8fbc9_4_k_cu_2d9fde3d6thrust24THRUST_300001_SM_1000_NS12placeholders2_9E[1];
.global .align 1 .b8 _ZN34_INTERNAL_7ee8fbc9_4_k_cu_2d9fde3d6thrust24THRUST_300001_SM_1000_NS12placeholders3_10E[1];
.global .align 1 .b8 _ZN34_INTERNAL_7ee8fbc9_4_k_cu_2d9fde3d6thrust24THRUST_300001_SM_1000_NS3seqE[1];
.global .align 1 .b8 _ZN34_INTERNAL_7ee8fbc9_4_k_cu_2d9fde3d6thrust24THRUST_300001_SM_1000_NS6deviceE[1];

.visible .entry _Z10BFS_KERNELiPiS_S_S_S_S_S_(
	.param .u32 _Z10BFS_KERNELiPiS_S_S_S_S_S__param_0,
	.param .u64 .ptr .align 1 _Z10BFS_KERNELiPiS_S_S_S_S_S__param_1,
	.param .u64 .ptr .align 1 _Z10BFS_KERNELiPiS_S_S_S_S_S__param_2,
	.param .u64 .ptr .align 1 _Z10BFS_KERNELiPiS_S_S_S_S_S__param_3,
	.param .u64 .ptr .align 1 _Z10BFS_KERNELiPiS_S_S_S_S_S__param_4,
	.param .u64 .ptr .align 1 _Z10BFS_KERNELiPiS_S_S_S_S_S__param_5,
	.param .u64 .ptr .align 1 _Z10BFS_KERNELiPiS_S_S_S_S_S__param_6,
	.param .u64 .ptr .align 1 _Z10BFS_KERNELiPiS_S_S_S_S_S__param_7
)
{
	.reg .pred 	%p<13>;
	.reg .b32 	%r<70>;
	.reg .b64 	%rd<49>;

	ld.param.u32 	%r33, [_Z10BFS_KERNELiPiS_S_S_S_S_S__param_0];
	ld.param.u64 	%rd15, [_Z10BFS_KERNELiPiS_S_S_S_S_S__param_1];
	ld.param.u64 	%rd16, [_Z10BFS_KERNELiPiS_S_S_S_S_S__param_2];
	ld.param.u64 	%rd14, [_Z10BFS_KERNELiPiS_S_S_S_S_S__param_3];
	ld.param.u64 	%rd17, [_Z10BFS_KERNELiPiS_S_S_S_S_S__param_4];
	ld.param.u64 	%rd18, [_Z10BFS_KERNELiPiS_S_S_S_S_S__param_5];
	ld.param.u64 	%rd19, [_Z10BFS_KERNELiPiS_S_S_S_S_S__param_6];
	ld.param.u64 	%rd20, [_Z10BFS_KERNELiPiS_S_S_S_S_S__param_7];
	cvta.to.global.u64 	%rd1, %rd20;
	cvta.to.global.u64 	%rd2, %rd18;
	cvta.to.global.u64 	%rd3, %rd17;
	cvta.to.global.u64 	%rd4, %rd16;
	cvta.to.global.u64 	%rd5, %rd15;
	cvta.to.global.u64 	%rd6, %rd19;
	mov.u32 	%r34, %ctaid.x;
	mov.u32 	%r35, %ntid.x;
	mov.u32 	%r36, %tid.x;
	mad.lo.s32 	%r1, %r34, %r35, %r36;
	setp.ge.s32 	%p1, %r1, %r33;
	@%p1 bra 	$L__BB0_19;
	mul.wide.s32 	%rd21, %r1, 4;
	add.s64 	%rd22, %rd6, %rd21;
	ld.global.u32 	%r37, [%rd22];
	ld.global.u32 	%r38, [%rd5];
	setp.ne.s32 	%p2, %r37, %r38;
	@%p2 bra 	$L__BB0_19;
	cvta.to.global.u64 	%rd23, %rd14;
	add.s64 	%rd25, %rd23, %rd21;
	ld.global.u32 	%r2, [%rd25];
	ld.global.u32 	%r3, [%rd25+4];
	setp.ge.s32 	%p3, %r2, %r3;
	@%p3 bra 	$L__BB0_19;
	sub.s32 	%r39, %r3, %r2;
	and.b32  	%r4, %r39, 3;
	setp.eq.s32 	%p4, %r4, 0;
	mov.u32 	%r64, %r2;
	@%p4 bra 	$L__BB0_8;
	neg.s32 	%r62, %r4;
	mov.u32 	%r64, %r2;
$L__BB0_5:
	.pragma "nounroll";
	mul.wide.s32 	%rd26, %r64, 4;
	add.s64 	%rd27, %rd4, %rd26;
	ld.global.u32 	%r8, [%rd27];
	mul.wide.s32 	%rd28, %r8, 4;
	add.s64 	%rd7, %rd3, %rd28;
	ld.global.u32 	%r40, [%rd7];
	ld.global.u32 	%r41, [%rd5];
	add.s32 	%r9, %r41, 1;
	setp.le.s32 	%p5, %r40, %r9;
	@%p5 bra 	$L__BB0_7;
	st.global.u32 	[%rd7], %r9;
	add.s64 	%rd30, %rd2, %rd28;
	st.global.u32 	[%rd30], %r1;
	ld.global.u32 	%r42, [%rd5];
	add.s32 	%r43, %r42, 1;
	add.s64 	%rd31, %rd6, %rd28;
	st.global.u32 	[%rd31], %r43;
	mov.b32 	%r44, 1;
	st.global.u32 	[%rd1], %r44;
$L__BB0_7:
	add.s32 	%r64, %r64, 1;
	add.s32 	%r62, %r62, 1;
	setp.ne.s32 	%p6, %r62, 0;
	@%p6 bra 	$L__BB0_5;
$L__BB0_8:
	sub.s32 	%r45, %r2, %r3;
	setp.gt.u32 	%p7, %r45, -4;
	@%p7 bra 	$L__BB0_19;
	sub.s32 	%r65, %r64, %r3;
	add.s64 	%rd8, %rd4, 8;
$L__BB0_10:
	mul.wide.s32 	%rd32, %r64, 4;
	add.s64 	%rd9, %rd8, %rd32;
	ld.global.u32 	%r16, [%rd9+-8];
	mul.wide.s32 	%rd33, %r16, 4;
	add.s64 	%rd10, %rd3, %rd33;
	ld.global.u32 	%r46, [%rd10];
	ld.global.u32 	%r68, [%rd5];
	add.s32 	%r18, %r68, 1;
	setp.le.s32 	%p8, %r46, %r18;
	@%p8 bra 	$L__BB0_12;
	st.global.u32 	[%rd10], %r18;
	add.s64 	%rd35, %rd2, %rd33;
	st.global.u32 	[%rd35], %r1;
	ld.global.u32 	%r47, [%rd5];
	add.s32 	%r48, %r47, 1;
	add.s64 	%rd36, %rd6, %rd33;
	st.global.u32 	[%rd36], %r48;
	mov.b32 	%r49, 1;
	st.global.u32 	[%rd1], %r49;
	ld.global.u32 	%r68, [%rd5];
$L__BB0_12:
	ld.global.u32 	%r21, [%rd9+-4];
	mul.wide.s32 	%rd37, %r21, 4;
	add.s64 	%rd11, %rd3, %rd37;
	ld.global.u32 	%r50, [%rd11];
	add.s32 	%r22, %r68, 1;
	setp.le.s32 	%p9, %r50, %r22;
	@%p9 bra 	$L__BB0_14;
	st.global.u32 	[%rd11], %r22;
	add.s64 	%rd39, %rd2, %rd37;
	st.global.u32 	[%rd39], %r1;
	ld.global.u32 	%r51, [%rd5];
	add.s32 	%r52, %r51, 1;
	add.s64 	%rd40, %rd6, %rd37;
	st.global.u32 	[%rd40], %r52;
	mov.b32 	%r53, 1;
	st.global.u32 	[%rd1], %r53;
	ld.global.u32 	%r68, [%rd5];
$L__BB0_14:
	ld.global.u32 	%r25, [%rd9];
	mul.wide.s32 	%rd41, %r25, 4;
	add.s64 	%rd12, %rd3, %rd41;
	ld.global.u32 	%r54, [%rd12];
	add.s32 	%r26, %r68, 1;
	setp.le.s32 	%p10, %r54, %r26;
	@%p10 bra 	$L__BB0_16;
	st.global.u32 	[%rd12], %r26;
	add.s64 	%rd43, %rd2, %rd41;
	st.global.u32 	[%rd43], %r1;
	ld.global.u32 	%r55, [%rd5];
	add.s32 	%r56, %r55, 1;
	add.s64 	%rd44, %rd6, %rd41;
	st.global.u32 	[%rd44], %r56;
	mov.b32 	%r57, 1;
	st.global.u32 	[%rd1], %r57;
	ld.global.u32 	%r68, [%rd5];
$L__BB0_16:
	ld.global.u32 	%r29, [%rd9+4];
	mul.wide.s32 	%rd45, %r29, 4;
	add.s64 	%rd13, %rd3, %rd45;
	ld.global.u32 	%r58, [%rd13];
	add.s32 	%r30, %r68, 1;
	setp.le.s32 	%p11, %r58, %r30;
	@%p11 bra 	$L__BB0_18;
	st.global.u32 	[%rd13], %r30;
	add.s64 	%rd47, %rd2, %rd45;
	st.global.u32 	[%rd47], %r1;
	ld.global.u32 	%r59, [%rd5];
	add.s32 	%r60, %r59, 1;
	add.s64 	%rd48, %rd6, %rd45;
	st.global.u32 	[%rd48], %r60;
	mov.b32 	%r61, 1;
	st.global.u32 	[%rd1], %r61;
$L__BB0_18:
	add.s32 	%r64, %r64, 4;
	add.s32 	%r65, %r65, 4;
	setp.ne.s32 	%p12, %r65, 0;
	@%p12 bra 	$L__BB0_10;
$L__BB0_19:
	ret;

}
	// .globl	_ZN3cub18CUB_300001_SM_10006detail11EmptyKernelIvEEvv
.visible .entry _ZN3cub18CUB_300001_SM_10006detail11EmptyKernelIvEEvv()
{


	ret;

}


// ===== COMPILED SASS (sm_100) =====

	.target	sm_100

	.elftype	@"ET_EXEC"


//--------------------- .note.nv.tkinfo           --------------------------
	.section	.note.nv.tkinfo,"",@"SHT_NOTE"
	.sectionflags	@"SHF_NOTE_NV_TKINFO"
	.tkinfo
        /*0018*/ 	.word	0x00000002
        /*0030*/ 	.string	""
        /*0030*/ 	.string	"ptxas"
        /*0030*/ 	.string	"Cuda compilation tools, release 13.0, V13.0.88"
        /*0030*/ 	.string	"Build cuda_13.0.r13.0/compiler.36424714_0"
        /*0030*/ 	.string	"-arch sm_100 -m 64 "



//--------------------- .note.nv.cuinfo           --------------------------
	.section	.note.nv.cuinfo,"",@"SHT_NOTE"
	.sectionflags	@"SHF_NOTE_NV_CUINFO"
        /*0018*/ 	.short	0x0002
        /*001a*/ 	.short	0x0064
        /*001c*/ 	.short	0x0082
	.zero		2


//--------------------- .nv.info                  --------------------------
	.section	.nv.info,"",@"SHT_CUDA_INFO"
	.align	4


	//----- nvinfo : EIATTR_REGCOUNT
	.align		4
        /*0000*/ 	.byte	0x04, 0x2f
        /*0002*/ 	.short	(.L_46 - .L_45)
	.align		4
.L_45:
        /*0004*/ 	.word	index@(_Z10BFS_KERNELiPiS_S_S_S_S_S_)
        /*0008*/ 	.word	0x0000001e


	//----- nvinfo : EIATTR_FRAME_SIZE
	.align		4
.L_46:
        /*000c*/ 	.byte	0x04, 0x11
        /*000e*/ 	.short	(.L_48 - .L_47)
	.align		4
.L_47:
        /*0010*/ 	.word	index@(_Z10BFS_KERNELiPiS_S_S_S_S_S_)
        /*0014*/ 	.word	0x00000000


	//----- nvinfo : EIATTR_REGCOUNT
	.align		4
.L_48:
        /*0018*/ 	.byte	0x04, 0x2f
        /*001a*/ 	.short	(.L_50 - .L_49)
	.align		4
.L_49:
        /*001c*/ 	.word	index@(_ZN3cub18CUB_300001_SM_10006detail11EmptyKernelIvEEvv)
        /*0020*/ 	.word	0x00000004


	//----- nvinfo : EIATTR_FRAME_SIZE
	.align		4
.L_50:
        /*0024*/ 	.byte	0x04, 0x11
        /*0026*/ 	.short	(.L_52 - .L_51)
	.align		4
.L_51:
        /*0028*/ 	.word	index@(_ZN3cub18CUB_300001_SM_10006detail11EmptyKernelIvEEvv)
        /*002c*/ 	.word	0x00000000


	//----- nvinfo : EIATTR_MIN_STACK_SIZE
	.align		4
.L_52:
        /*0030*/ 	.byte	0x04, 0x12
        /*0032*/ 	.short	(.L_54 - .L_53)
	.align		4
.L_53:
        /*0034*/ 	.word	index@(_ZN3cub18CUB_300001_SM_10006detail11EmptyKernelIvEEvv)
        /*0038*/ 	.word	0x00000000


	//----- nvinfo : EIATTR_MIN_STACK_SIZE
	.align		4
.L_54:
        /*003c*/ 	.byte	0x04, 0x12
        /*003e*/ 	.short	(.L_56 - .L_55)
	.align		4
.L_55:
        /*0040*/ 	.word	index@(_Z10BFS_KERNELiPiS_S_S_S_S_S_)
        /*0044*/ 	.word	0x00000000
.L_56:


//--------------------- .nv.compat                --------------------------
	.section	.nv.compat,"",@"SHT_CUDA_COMPAT_INFO"
	.align	4
        /*0000*/ 	.byte	0x02, 0x09, 0x00, 0x00, 0x02, 0x02, 0x01, 0x00, 0x02, 0x05, 0x05, 0x00, 0x03, 0x07, 0x01, 0x01
        /*0010*/ 	.byte	0x02, 0x03, 0x00, 0x00, 0x02, 0x06, 0x01, 0x00, 0x04, 0x0b, 0x08, 0x00, 0x09, 0x00, 0x00, 0x00
        /*0020*/ 	.byte	0x00, 0x00, 0x00, 0x00


//--------------------- .nv.info._ZN3cub18CUB_300001_SM_10006detail11EmptyKernelIvEEvv --------------------------
	.section	.nv.info._ZN3cub18CUB_300001_SM_10006detail11EmptyKernelIvEEvv,"",@"SHT_CUDA_INFO"
	.sectionflags	@""
	.align	4


	//----- nvinfo : EIATTR_CUDA_API_VERSION
	.align		4
        /*0000*/ 	.byte	0x04, 0x37
        /*0002*/ 	.short	(.L_58 - .L_57)
.L_57:
        /*0004*/ 	.word	0x00000082


	//----- nvinfo : EIATTR_SPARSE_MMA_MASK
	.align		4
.L_58:
        /*0008*/ 	.byte	0x03, 0x50
        /*000a*/ 	.short	0x0000


	//----- nvinfo : EIATTR_MAXREG_COUNT
	.align		4
        /*000c*/ 	.byte	0x03, 0x1b
        /*000e*/ 	.short	0x00ff


	//----- nvinfo : EIATTR_MERCURY_ISA_VERSION
	.align		4
        /*0010*/ 	.byte	0x03, 0x5f
        /*0012*/ 	.short	0x0101


	//----- nvinfo : EIATTR_VRC_CTA_INIT_COUNT
	.align		4
        /*0014*/ 	.byte	0x02, 0x4a
	.zero		1
	.zero		1


	//----- nvinfo : EIATTR_EXIT_INSTR_OFFSETS
	.align		4
        /*0018*/ 	.byte	0x04, 0x1c
        /*001a*/ 	.short	(.L_60 - .L_59)


	//   ....[0]....
.L_59:
        /*001c*/ 	.word	0x00000010


	//----- nvinfo : EIATTR_SW_WAR
	.align		4
.L_60:
        /*0020*/ 	.byte	0x04, 0x36
        /*0022*/ 	.short	(.L_62 - .L_61)
.L_61:
        /*0024*/ 	.word	0x00000008
.L_62:


//--------------------- .nv.info._Z10BFS_KERNELiPiS_S_S_S_S_S_ --------------------------
	.section	.nv.info._Z10BFS_KERNELiPiS_S_S_S_S_S_,"",@"SHT_CUDA_INFO"
	.sectionflags	@""
	.align	4


	//----- nvinfo : EIATTR_CUDA_API_VERSION
	.align		4
        /*0000*/ 	.byte	0x04, 0x37
        /*0002*/ 	.short	(.L_64 - .L_63)
.L_63:
        /*0004*/ 	.word	0x00000082


	//----- nvinfo : EIATTR_KPARAM_INFO
	.align		4
.L_64:
        /*0008*/ 	.byte	0x04, 0x17
        /*000a*/ 	.short	(.L_66 - .L_65)
.L_65:
        /*000c*/ 	.word	0x00000000
        /*0010*/ 	.short	0x0007
        /*0012*/ 	.short	0x0038
        /*0014*/ 	.byte	0x00, 0xf5, 0x21, 0x00


	//----- nvinfo : EIATTR_KPARAM_INFO
	.align		4
.L_66:
        /*0018*/ 	.byte	0x04, 0x17
        /*001a*/ 	.short	(.L_68 - .L_67)
.L_67:
        /*001c*/ 	.word	0x00000000
        /*0020*/ 	.short	0x0006
        /*0022*/ 	.short	0x0030
        /*0024*/ 	.byte	0x00, 0xf5, 0x21, 0x00


	//----- nvinfo : EIATTR_KPARAM_INFO
	.align		4
.L_68:
        /*0028*/ 	.byte	0x04, 0x17
        /*002a*/ 	.short	(.L_70 - .L_69)
.L_69:
        /*002c*/ 	.word	0x00000000
        /*0030*/ 	.short	0x0005
        /*0032*/ 	.short	0x0028
        /*0034*/ 	.byte	0x00, 0xf5, 0x21, 0x00


	//----- nvinfo : EIATTR_KPARAM_INFO
	.align		4
.L_70:
        /*0038*/ 	.byte	0x04, 0x17
        /*003a*/ 	.short	(.L_72 - .L_71)
.L_71:
        /*003c*/ 	.word	0x00000000
        /*0040*/ 	.short	0x0004
        /*0042*/ 	.short	0x0020
        /*0044*/ 	.byte	0x00, 0xf5, 0x21, 0x00


	//----- nvinfo : EIATTR_KPARAM_INFO
	.align		4
.L_72:
        /*0048*/ 	.byte	0x04, 0x17
        /*004a*/ 	.short	(.L_74 - .L_73)
.L_73:
        /*004c*/ 	.word	0x00000000
        /*0050*/ 	.short	0x0003
        /*0052*/ 	.short	0x0018
        /*0054*/ 	.byte	0x00, 0xf5, 0x21, 0x00


	//----- nvinfo : EIATTR_KPARAM_INFO
	.align		4
.L_74:
        /*0058*/ 	.byte	0x04, 0x17
        /*005a*/ 	.short	(.L_76 - .L_75)
.L_75:
        /*005c*/ 	.word	0x00000000
        /*0060*/ 	.short	0x0002
        /*0062*/ 	.short	0x0010
        /*0064*/ 	.byte	0x00, 0xf5, 0x21, 0x00


	//----- nvinfo : EIATTR_KPARAM_INFO
	.align		4
.L_76:
        /*0068*/ 	.byte	0x04, 0x17
        /*006a*/ 	.short	(.L_78 - .L_77)
.L_77:
        /*006c*/ 	.word	0x00000000
        /*0070*/ 	.short	0x0001
        /*0072*/ 	.short	0x0008
        /*0074*/ 	.byte	0x00, 0xf5, 0x21, 0x00


	//----- nvinfo : EIATTR_KPARAM_INFO
	.align		4
.L_78:
        /*0078*/ 	.byte	0x04, 0x17
        /*007a*/ 	.short	(.L_80 - .L_79)
.L_79:
        /*007c*/ 	.word	0x00000000
        /*0080*/ 	.short	0x0000
        /*0082*/ 	.short	0x0000
        /*0084*/ 	.byte	0x00, 0xf0, 0x11, 0x00


	//----- nvinfo : EIATTR_SPARSE_MMA_MASK
	.align		4
.L_80:
        /*0088*/ 	.byte	0x03, 0x50
        /*008a*/ 	.short	0x0000


	//----- nvinfo : EIATTR_MAXREG_COUNT
	.align		4
        /*008c*/ 	.byte	0x03, 0x1b
        /*008e*/ 	.short	0x00ff


	//----- nvinfo : EIATTR_MERCURY_ISA_VERSION
	.align		4
        /*0090*/ 	.byte	0x03, 0x5f
        /*0092*/ 	.short	0x0101


	//----- nvinfo : EIATTR_VRC_CTA_INIT_COUNT
	.align		4
        /*0094*/ 	.byte	0x02, 0x4a
	.zero		1
	.zero		1


	//----- nvinfo : EIATTR_EXIT_INSTR_OFFSETS
	.align		4
        /*0098*/ 	.byte	0x04, 0x1c
        /*009a*/ 	.short	(.L_82 - .L_81)


	//   ....[0]....
.L_81:
        /*009c*/ 	.word	0x00000070


	//   ....[1]....
        /*00a0*/ 	.word	0x000000f0


	//   ....[2]....
        /*00a4*/ 	.word	0x00000150


	//   ....[3]....
        /*00a8*/ 	.word	0x00000370


	//   ....[4]....
        /*00ac*/ 	.word	0x000008d0


	//----- nvinfo : EIATTR_CRS_STACK_SIZE
	.align		4
.L_82:
        /*00b0*/ 	.byte	0x04, 0x1e
        /*00b2*/ 	.short	(.L_84 - .L_83)
.L_83:
        /*00b4*/ 	.word	0x00000000


	//----- nvinfo : EIATTR_CBANK_PARAM_SIZE
	.align		4
.L_84:
        /*00b8*/ 	.byte	0x03, 0x19
        /*00ba*/ 	.short	0x0040


	//----- nvinfo : EIATTR_PARAM_CBANK
	.align		4
        /*00bc*/ 	.byte	0x04, 0x0a
        /*00be*/ 	.short	(.L_86 - .L_85)
	.align		4
.L_85:
        /*00c0*/ 	.word	index@(.nv.constant0._Z10BFS_KERNELiPiS_S_S_S_S_S_)
        /*00c4*/ 	.short	0x0380
        /*00c6*/ 	.short	0x0040


	//----- nvinfo : EIATTR_SW_WAR
	.align		4
.L_86:
        /*00c8*/ 	.byte	0x04, 0x36
        /*00ca*/ 	.short	(.L_88 - .L_87)
.L_87:
        /*00cc*/ 	.word	0x00000008
.L_88:


//--------------------- .nv.callgraph             --------------------------
	.section	.nv.callgraph,"",@"SHT_CUDA_CALLGRAPH"
	.align	4
	.sectionentsize	8
	.align		4
        /*0000*/ 	.word	0x00000000
	.align		4
        /*0004*/ 	.word	0xffffffff
	.align		4
        /*0008*/ 	.word	0x00000000
	.align		4
        /*000c*/ 	.word	0xfffffffe
	.align		4
        /*0010*/ 	.word	0x00000000
	.align		4
        /*0014*/ 	.word	0xfffffffd
	.align		4
        /*0018*/ 	.word	0x00000000
	.align		4
        /*001c*/ 	.word	0xfffffffc


//--------------------- .nv.constant4             --------------------------
	.section	.nv.constant4,"a",@progbits
	.align	8
	.align		8
.nv.constant4:
        /*0000*/ 	.dword	_ZN34_INTERNAL_7ee8fbc9_4_k_cu_2d9fde3d4cuda3std3__45__cpo5beginE
	.align		8
        /*0008*/ 	.dword	_ZN34_INTERNAL_7ee8fbc9_4_k_cu_2d9fde3d4cuda3std3__45__cpo3endE
	.align		8
        /*0010*/ 	.dword	_ZN34_INTERNAL_7ee8fbc9_4_k_cu_2d9fde3d4cuda3std3__45__cpo6cbeginE
	.align		8
        /*0018*/ 	.dword	_ZN34_INTERNAL_7ee8fbc9_4_k_cu_2d9fde3d4cuda3std3__45__cpo4cendE
	.align		8
        /*0020*/ 	.dword	_ZN34_INTERNAL_7ee8fbc9_4_k_cu_2d9fde3d4cuda3std3__45__cpo6rbeginE
	.align		8
        /*0028*/ 	.dword	_ZN34_INTERNAL_7ee8fbc9_4_k_cu_2d9fde3d4cuda3std3__45__cpo4rendE
	.align		8
        /*0030*/ 	.dword	_ZN34_INTERNAL_7ee8fbc9_4_k_cu_2d9fde3d4cuda3std3__45__cpo7crbeginE
	.align		8
        /*0038*/ 	.dword	_ZN34_INTERNAL_7ee8fbc9_4_k_cu_2d9fde3d4cuda3std3__45__cpo5crendE
	.align		8
        /*0040*/ 	.dword	_ZN34_INTERNAL_7ee8fbc9_4_k_cu_2d9fde3d4cuda3std3__436_GLOBAL__N__7ee8fbc9_4_k_cu_2d9fde3d6ignoreE
	.align		8
        /*0048*/ 	.dword	_ZN34_INTERNAL_7ee8fbc9_4_k_cu_2d9fde3d4cuda3std3__419piecewise_constructE
	.align		8
        /*0050*/ 	.dword	_ZN34_INTERNAL_7ee8fbc9_4_k_cu_2d9fde3d4cuda3std3__48in_placeE
	.align		8
        /*0058*/ 	.dword	_ZN34_INTERNAL_7ee8fbc9_4_k_cu_2d9fde3d4cuda3std3__420unreachable_sentinelE
	.align		8
        /*0060*/ 	.dword	_ZN34_INTERNAL_7ee8fbc9_4_k_cu_2d9fde3d4cuda3std3__47nulloptE
	.align		8
        /*0068*/ 	.dword	_ZN34_INTERNAL_7ee8fbc9_4_k_cu_2d9fde3d4cuda3std3__48unexpectE
	.align		8
        /*0070*/ 	.dword	_ZN34_INTERNAL_7ee8fbc9_4_k_cu_2d9fde3d4cuda3std6ranges3__45__cpo4swapE
	.align		8
        /*0078*/ 	.dword	_ZN34_INTERNAL_7ee8fbc9_4_k_cu_2d9fde3d4cuda3std6ranges3__45__cpo9iter_moveE
	.align		8
        /*0080*/ 	.dword	_ZN34_INTERNAL_7ee8fbc9_4_k_cu_2d9fde3d4cuda3std6ranges3__45__cpo5beginE
	.align		8
        /*0088*/ 	.dword	_ZN34_INTERNAL_7ee8fbc9_4_k_cu_2d9fde3d4cuda3std6ranges3__45__cpo3endE
	.align		8
        /*0090*/ 	.dword	_ZN34_INTERNAL_7ee8fbc9_4_k_cu_2d9fde3d4cuda3std6ranges3__45__cpo6cbeginE
	.align		8
        /*0098*/ 	.dword	_ZN34_INTERNAL_7ee8fbc9_4_k_cu_2d9fde3d4cuda3std6ranges3__45__cpo4cendE
	.align		8
        /*00a0*/ 	.dword	_ZN34_INTERNAL_7ee8fbc9_4_k_cu_2d9fde3d4cuda3std6ranges3__45__cpo7advanceE
	.align		8
        /*00a8*/ 	.dword	_ZN34_INTERNAL_7ee8fbc9_4_k_cu_2d9fde3d4cuda3std6ranges3__45__cpo9iter_swapE
	.align		8
        /*00b0*/ 	.dword	_ZN34_INTERNAL_7ee8fbc9_4_k_cu_2d9fde3d4cuda3std6ranges3__45__cpo4nextE
	.align		8
        /*00b8*/ 	.dword	_ZN34_INTERNAL_7ee8fbc9_4_k_cu_2d9fde3d4cuda3std6ranges3__45__cpo4prevE
	.align		8
        /*00c0*/ 	.dword	_ZN34_INTERNAL_7ee8fbc9_4_k_cu_2d9fde3d4cuda3std6ranges3__45__cpo4dataE
	.align		8
        /*00c8*/ 	.dword	_ZN34_INTERNAL_7ee8fbc9_4_k_cu_2d9fde3d4cuda3std6ranges3__45__cpo5cdataE
	.align		8
        /*00d0*/ 	.dword	_ZN34_INTERNAL_7ee8fbc9_4_k_cu_2d9fde3d4cuda3std6ranges3__45__cpo4sizeE
	.align		8
        /*00d8*/ 	.dword	_ZN34_INTERNAL_7ee8fbc9_4_k_cu_2d9fde3d4cuda3std6ranges3__45__cpo5ssizeE
	.align		8
        /*00e0*/ 	.dword	_ZN34_INTERNAL_7ee8fbc9_4_k_cu_2d9fde3d4cuda3std6ranges3__45__cpo8distanceE
	.align		8
        /*00e8*/ 	.dword	_ZN34_INTERNAL_7ee8fbc9_4_k_cu_2d9fde3d6thrust24THRUST_300001_SM_1000_NS8cuda_cub3parE
	.align		8
        /*00f0*/ 	.dword	_ZN34_INTERNAL_7ee8fbc9_4_k_cu_2d9fde3d6thrust24THRUST_300001_SM_1000_NS8cuda_cub10par_nosyncE
	.align		8
        /*00f8*/ 	.dword	_ZN34_INTERNAL_7ee8fbc9_4_k_cu_2d9fde3d6thrust24THRUST_300001_SM_1000_NS6system6detail10sequential3seqE
	.align		8
        /*0100*/ 	.dword	_ZN34_INTERNAL_7ee8fbc9_4_k_cu_2d9fde3d6thrust24THRUST_300001_SM_1000_NS6system3cpp3parE
	.align		8
        /*0108*/ 	.dword	_ZN34_INTERNAL_7ee8fbc9_4_k_cu_2d9fde3d6thrust24THRUST_300001_SM_1000_NS12placeholders2_1E
	.align		8
        /*0110*/ 	.dword	_ZN34_INTERNAL_7ee8fbc9_4_k_cu_2d9fde3d6thrust24THRUST_300001_SM_1000_NS12placeholders2_2E
	.align		8
        /*0118*/ 	.dword	_ZN34_INTERNAL_7ee8fbc9_4_k_cu_2d9fde3d6thrust24THRUST_300001_SM_1000_NS12placeholders2_3E
	.align		8
        /*0120*/ 	.dword	_ZN34_INTERNAL_7ee8fbc9_4_k_cu_2d9fde3d6thrust24THRUST_300001_SM_1000_NS12placeholders2_4E
	.align		8
        /*0128*/ 	.dword	_ZN34_INTERNAL_7ee8fbc9_4_k_cu_2d9fde3d6thrust24THRUST_300001_SM_1000_NS12placeholders2_5E
	.align		8
        /*0130*/ 	.dword	_ZN34_INTERNAL_7ee8fbc9_4_k_cu_2d9fde3d6thrust24THRUST_300001_SM_1000_NS12placeholders2_6E
	.align		8
        /*0138*/ 	.dword	_ZN34_INTERNAL_7ee8fbc9_4_k_cu_2d9fde3d6thrust24THRUST_300001_SM_1000_NS12placeholders2_7E
	.align		8
        /*0140*/ 	.dword	_ZN34_INTERNAL_7ee8fbc9_4_k_cu_2d9fde3d6thrust24THRUST_300001_SM_1000_NS12placeholders2_8E
	.align		8
        /*0148*/ 	.dword	_ZN34_INTERNAL_7ee8fbc9_4_k_cu_2d9fde3d6thrust24THRUST_300001_SM_1000_NS12placeholders2_9E
	.align		8
        /*0150*/ 	.dword	_ZN34_INTERNAL_7ee8fbc9_4_k_cu_2d9fde3d6thrust24THRUST_300001_SM_1000_NS12placeholders3_10E
	.align		8
        /*0158*/ 	.dword	_ZN34_INTERNAL_7ee8fbc9_4_k_cu_2d9fde3d6thrust24THRUST_300001_SM_1000_NS3seqE
	.align		8
        /*0160*/ 	.dword	_ZN34_INTERNAL_7ee8fbc9_4_k_cu_2d9fde3d6thrust24THRUST_300001_SM_1000_NS6deviceE


//--------------------- .text._ZN3cub18CUB_300001_SM_10006detail11EmptyKernelIvEEvv --------------------------
	.section	.text._ZN3cub18CUB_300001_SM_10006detail11EmptyKernelIvEEvv,"ax",@progbits
	.align	128
        .global         _ZN3cub18CUB_300001_SM_10006detail11EmptyKernelIvEEvv
        .type           _ZN3cub18CUB_300001_SM_10006detail11EmptyKernelIvEEvv,@function
        .size           _ZN3cub18CUB_300001_SM_10006detail11EmptyKernelIvEEvv,(.L_x_6 - _ZN3cub18CUB_300001_SM_10006detail11EmptyKernelIvEEvv)
        .other          _ZN3cub18CUB_300001_SM_10006detail11EmptyKernelIvEEvv,@"STO_CUDA_ENTRY STV_DEFAULT"
_ZN3cub18CUB_300001_SM_10006detail11EmptyKernelIvEEvv:
.text._ZN3cub18CUB_300001_SM_10006detail11EmptyKernelIvEEvv:
[----:B------:R-:W-:Y:S01]  /*0000*/  LDC R1, c[0x0][0x37c] ;  /* 0x0000df00ff017b82 */ /* 0x000fe20000000800 */
[----:B------:R-:W-:Y:S05]  /*0010*/  EXIT ;  /* 0x000000000000794d */ /* 0x000fea0003800000 */
.L_x_0:
[----:B------:R-:W-:-:S00]  /*0020*/  BRA `(.L_x_0) ;  /* 0xfffffffc00fc7947 */ /* 0x000fc0000383ffff */
[----:B------:R-:W-:-:S00]  /*0030*/  NOP ;  /* 0x0000000000007918 */ /* 0x000fc00000000000 */
        /* <DEDUP_REMOVED lines=12> */
.L_x_6:


//--------------------- .text._Z10BFS_KERNELiPiS_S_S_S_S_S_ --------------------------
	.section	.text._Z10BFS_KERNELiPiS_S_S_S_S_S_,"ax",@progbits
	.align	128
        .global         _Z10BFS_KERNELiPiS_S_S_S_S_S_
        .type           _Z10BFS_KERNELiPiS_S_S_S_S_S_,@function
        .size           _Z10BFS_KERNELiPiS_S_S_S_S_S_,(.L_x_7 - _Z10BFS_KERNELiPiS_S_S_S_S_S_)
        .other          _Z10BFS_KERNELiPiS_S_S_S_S_S_,@"STO_CUDA_ENTRY STV_DEFAULT"
_Z10BFS_KERNELiPiS_S_S_S_S_S_:
.text._Z10BFS_KERNELiPiS_S_S_S_S_S_:
[----:B------:R-:W-:Y:S01]  /*0000*/  LDC R1, c[0x0][0x37c] ;  /* 0x0000df00ff017b82 */ /* 0x000fe20000000800 */
[----:B------:R-:W0:Y:S07]  /*0010*/  S2R R3, SR_TID.X ;  /* 0x0000000000037919 */ /* 0x000e2e0000002100 */
[----:B------:R-:W0:Y:S01]  /*0020*/  S2UR UR4, SR_CTAID.X ;  /* 0x00000000000479c3 */ /* 0x000e220000002500 */
[----:B------:R-:W1:Y:S07]  /*0030*/  LDCU UR5, c[0x0][0x380] ;  /* 0x00007000ff0577ac */ /* 0x000e6e0008000800 */
[----:B------:R-:W0:Y:S02]  /*0040*/  LDC R0, c[0x0][0x360] ;  /* 0x0000d800ff007b82 */ /* 0x000e240000000800 */
[----:B0-----:R-:W-:-:S05]  /*0050*/  IMAD R0, R0, UR4, R3 ;  /* 0x0000000400007c24 */ /* 0x001fca000f8e0203 */
[----:B-1----:R-:W-:-:S13]  /*0060*/  ISETP.GE.AND P0, PT, R0, UR5, PT ;  /* 0x0000000500007c0c */ /* 0x002fda000bf06270 */
[----:B------:R-:W-:Y:S05]  /*0070*/  @P0 EXIT ;  /* 0x000000000000094d */ /* 0x000fea0003800000 */
[----:B------:R-:W0:Y:S01]  /*0080*/  LDC.64 R2, c[0x0][0x3b0] ;  /* 0x0000ec00ff027b82 */ /* 0x000e220000000a00 */
[----:B------:R-:W1:Y:S07]  /*0090*/  LDCU.64 UR6, c[0x0][0x358] ;  /* 0x00006b00ff0677ac */ /* 0x000e6e0008000a00 */
[----:B------:R-:W2:Y:S01]  /*00a0*/  LDC.64 R4, c[0x0][0x388] ;  /* 0x0000e200ff047b82 */ /* 0x000ea20000000a00 */
[----:B0-----:R-:W-:-:S06]  /*00b0*/  IMAD.WIDE R2, R0, 0x4, R2 ;  /* 0x0000000400027825 */ /* 0x001fcc00078e0202 */
[----:B-1----:R-:W3:Y:S04]  /*00c0*/  LDG.E R2, desc[UR6][R2.64] ;  /* 0x0000000602027981 */ /* 0x002ee8000c1e1900 */
[----:B--2---:R-:W3:Y:S02]  /*00d0*/  LDG.E R7, desc[UR6][R4.64] ;  /* 0x0000000604077981 */ /* 0x004ee4000c1e1900 */
[----:B---3--:R-:W-:-:S13]  /*00e0*/  ISETP.NE.AND P0, PT, R2, R7, PT ;  /* 0x000000070200720c */ /* 0x008fda0003f05270 */
[----:B------:R-:W-:Y:S05]  /*00f0*/  @P0 EXIT ;  /* 0x000000000000094d */ /* 0x000fea0003800000 */
[----:B------:R-:W0:Y:S02]  /*0100*/  LDC.64 R6, c[0x0][0x398] ;  /* 0x0000e600ff067b82 */ /* 0x000e240000000a00 */
[----:B0-----:R-:W-:-:S05]  /*0110*/  IMAD.WIDE R6, R0, 0x4, R6 ;  /* 0x0000000400067825 */ /* 0x001fca00078e0206 */
[----:B------:R-:W2:Y:S04]  /*0120*/  LDG.E R2, desc[UR6][R6.64] ;  /* 0x0000000606027981 */ /* 0x000ea8000c1e1900 */
[----:B------:R-:W2:Y:S02]  /*0130*/  LDG.E R3, desc[UR6][R6.64+0x4] ;  /* 0x0000040606037981 */ /* 0x000ea4000c1e1900 */
[----:B--2---:R-:W-:-:S13]  /*0140*/  ISETP.GE.AND P0, PT, R2, R3, PT ;  /* 0x000000030200720c */ /* 0x004fda0003f06270 */
[----:B------:R-:W-:Y:S05]  /*0150*/  @P0 EXIT ;  /* 0x000000000000094d */ /* 0x000fea0003800000 */
[CC--:B------:R-:W-:Y:S01]  /*0160*/  IADD3 R6, PT, PT, -R2.reuse, R3.reuse, RZ ;  /* 0x0000000302067210 */ /* 0x0c0fe20007ffe1ff */
[----:B------:R-:W-:Y:S01]  /*0170*/  BSSY.RECONVERGENT B0, `(.L_x_1) ;  /* 0x000001f000007945 */ /* 0x000fe20003800200 */
[----:B------:R-:W-:Y:S02]  /*0180*/  IADD3 R7, PT, PT, R2, -R3, RZ ;  /* 0x8000000302077210 */ /* 0x000fe40007ffe0ff */
[----:B------:R-:W-:Y:S02]  /*0190*/  LOP3.LUT P1, R10, R6, 0x3, RZ, 0xc0, !PT ;  /* 0x00000003060a7812 */ /* 0x000fe4000782c0ff */
[----:B------:R-:W-:-:S11]  /*01a0*/  ISETP.GT.U32.AND P0, PT, R7, -0x4, PT ;  /* 0xfffffffc0700780c */ /* 0x000fd60003f04070 */
[----:B------:R-:W-:Y:S05]  /*01b0*/  @!P1 BRA `(.L_x_2) ;  /* 0x0000000000689947 */ /* 0x000fea0003800000 */
[----:B------:R-:W0:Y:S01]  /*01c0*/  LDC.64 R6, c[0x0][0x3a0] ;  /* 0x0000e800ff067b82 */ /* 0x000e220000000a00 */
[----:B------:R-:W-:-:S07]  /*01d0*/  IMAD.MOV R10, RZ, RZ, -R10 ;  /* 0x000000ffff0a7224 */ /* 0x000fce00078e0a0a */
[----:B------:R-:W1:Y:S02]  /*01e0*/  LDC.64 R8, c[0x0][0x390] ;  /* 0x0000e400ff087b82 */ /* 0x000e640000000a00 */
.L_x_3:
[----:B-1----:R-:W-:Y:S01]  /*01f0*/  IMAD.WIDE R12, R2, 0x4, R8 ;  /* 0x00000004020c7825 */ /* 0x002fe200078e0208 */
[----:B------:R-:W2:Y:S04]  /*0200*/  LDG.E R14, desc[UR6][R4.64] ;  /* 0x00000006040e7981 */ /* 0x000ea8000c1e1900 */
[----:B------:R-:W0:Y:S02]  /*0210*/  LDG.E R21, desc[UR6][R12.64] ;  /* 0x000000060c157981 */ /* 0x000e24000c1e1900 */
[----:B0-----:R-:W-:-:S05]  /*0220*/  IMAD.WIDE R18, R21, 0x4, R6 ;  /* 0x0000000415127825 */ /* 0x001fca00078e0206 */
[----:B------:R-:W3:Y:S01]  /*0230*/  LDG.E R11, desc[UR6][R18.64] ;  /* 0x00000006120b7981 */ /* 0x000ee2000c1e1900 */
[----:B--2---:R-:W-:-:S04]  /*0240*/  IADD3 R20, PT, PT, R14, 0x1, RZ ;  /* 0x000000010e147810 */ /* 0x004fc80007ffe0ff */
[----:B---3--:R-:W-:-:S13]  /*0250*/  ISETP.GT.AND P1, PT, R11, R20, PT ;  /* 0x000000140b00720c */ /* 0x008fda0003f24270 */
[----:B------:R-:W0:Y:S01]  /*0260*/  @P1 LDC.64 R14, c[0x0][0x3a8] ;  /* 0x0000ea00ff0e1b82 */ /* 0x000e220000000a00 */
[----:B------:R2:W-:Y:S07]  /*0270*/  @P1 STG.E desc[UR6][R18.64], R20 ;  /* 0x0000001412001986 */ /* 0x0005ee000c101906 */
[----:B------:R-:W1:Y:S01]  /*0280*/  @P1 LDC.64 R12, c[0x0][0x3b0] ;  /* 0x0000ec00ff0c1b82 */ /* 0x000e620000000a00 */
[----:B0-----:R-:W-:-:S05]  /*0290*/  @P1 IMAD.WIDE R14, R21, 0x4, R14 ;  /* 0x00000004150e1825 */ /* 0x001fca00078e020e */
[----:B------:R2:W-:Y:S04]  /*02a0*/  @P1 STG.E desc[UR6][R14.64], R0 ;  /* 0x000000000e001986 */ /* 0x0005e8000c101906 */
[----:B------:R-:W3:Y:S01]  /*02b0*/  @P1 LDG.E R11, desc[UR6][R4.64] ;  /* 0x00000006040b1981 */ /* 0x000ee2000c1e1900 */
[----:B------:R-:W0:Y:S01]  /*02c0*/  @P1 LDC.64 R16, c[0x0][0x3b8] ;  /* 0x0000ee00ff101b82 */ /* 0x000e220000000a00 */
[----:B-1----:R-:W-:Y:S01]  /*02d0*/  @P1 IMAD.WIDE R12, R21, 0x4, R12 ;  /* 0x00000004150c1825 */ /* 0x002fe200078e020c */
[----:B------:R-:W-:Y:S02]  /*02e0*/  @P1 MOV R21, 0x1 ;  /* 0x0000000100151802 */ /* 0x000fe40000000f00 */
[----:B------:R-:W-:Y:S01]  /*02f0*/  IADD3 R10, PT, PT, R10, 0x1, RZ ;  /* 0x000000010a0a7810 */ /* 0x000fe20007ffe0ff */
[----:B------:R-:W-:-:S02]  /*0300*/  VIADD R2, R2, 0x1 ;  /* 0x0000000102027836 */ /* 0x000fc40000000000 */
[----:B---3--:R-:W-:-:S05]  /*0310*/  @P1 VIADD R11, R11, 0x1 ;  /* 0x000000010b0b1836 */ /* 0x008fca0000000000 */
[----:B------:R2:W-:Y:S04]  /*0320*/  @P1 STG.E desc[UR6][R12.64], R11 ;  /* 0x0000000b0c001986 */ /* 0x0005e8000c101906 */
[----:B0-----:R2:W-:Y:S01]  /*0330*/  @P1 STG.E desc[UR6][R16.64], R21 ;  /* 0x0000001510001986 */ /* 0x0015e2000c101906 */
[----:B------:R-:W-:-:S13]  /*0340*/  ISETP.NE.AND P1, PT, R10, RZ, PT ;  /* 0x000000ff0a00720c */ /* 0x000fda0003f25270 */
[----:B--2---:R-:W-:Y:S05]  /*0350*/  @P1 BRA `(.L_x_3) ;  /* 0xfffffffc00a41947 */ /* 0x004fea000383ffff */
.L_x_2:
[----:B------:R-:W-:Y:S05]  /*0360*/  BSYNC.RECONVERGENT B0 ;  /* 0x0000000000007941 */ /* 0x000fea0003800200 */
.L_x_1:
[----:B------:R-:W-:Y:S05]  /*0370*/  @P0 EXIT ;  /* 0x000000000000094d */ /* 0x000fea0003800000 */
[----:B------:R-:W0:Y:S01]  /*0380*/  LDC.64 R4, c[0x0][0x388] ;  /* 0x0000e200ff047b82 */ /* 0x000e220000000a00 */
[----:B------:R-:W1:Y:S01]  /*0390*/  LDCU.64 UR4, c[0x0][0x390] ;  /* 0x00007200ff0477ac */ /* 0x000e620008000a00 */
[----:B------:R-:W-:-:S06]  /*03a0*/  IADD3 R3, PT, PT, -R3, R2, RZ ;  /* 0x0000000203037210 */ /* 0x000fcc0007ffe1ff */
[----:B------:R-:W2:Y:S01]  /*03b0*/  LDC.64 R6, c[0x0][0x3a0] ;  /* 0x0000e800ff067b82 */ /* 0x000ea20000000a00 */
[----:B-1----:R-:W-:-:S04]  /*03c0*/  UIADD3 UR4, UP0, UPT, UR4, 0x8, URZ ;  /* 0x0000000804047890 */ /* 0x002fc8000ff1e0ff */
[----:B------:R-:W-:-:S12]  /*03d0*/  UIADD3.X UR5, UPT, UPT, URZ, UR5, URZ, UP0, !UPT ;  /* 0x00000005ff057290 */ /* 0x000fd800087fe4ff */
.L_x_4:
[----:B------:R-:W-:Y:S01]  /*03e0*/  MOV R8, UR4 ;  /* 0x0000000400087c02 */ /* 0x000fe20008000f00 */
[----:B------:R-:W-:Y:S01]  /*03f0*/  IMAD.U32 R9, RZ, RZ, UR5 ;  /* 0x00000005ff097e24 */ /* 0x000fe2000f8e00ff */
[----:B0-----:R-:W3:Y:S03]  /*0400*/  LDG.E R10, desc[UR6][R4.64] ;  /* 0x00000006040a7981 */ /* 0x001ee6000c1e1900 */
[----:B------:R-:W-:-:S05]  /*0410*/  IMAD.WIDE R8, R2, 0x4, R8 ;  /* 0x0000000402087825 */ /* 0x000fca00078e0208 */
[----:B------:R-:W2:Y:S02]  /*0420*/  LDG.E R21, desc[UR6][R8.64+-0x8] ;  /* 0xfffff80608157981 */ /* 0x000ea4000c1e1900 */
[----:B--2---:R-:W-:-:S05]  /*0430*/  IMAD.WIDE R16, R21, 0x4, R6 ;  /* 0x0000000415107825 */ /* 0x004fca00078e0206 */
[----:B------:R-:W2:Y:S01]  /*0440*/  LDG.E R11, desc[UR6][R16.64] ;  /* 0x00000006100b7981 */ /* 0x000ea2000c1e1900 */
[----:B---3--:R-:W-:-:S04]  /*0450*/  IADD3 R20, PT, PT, R10, 0x1, RZ ;  /* 0x000000010a147810 */ /* 0x008fc80007ffe0ff */
[----:B--2---:R-:W-:-:S13]  /*0460*/  ISETP.GT.AND P0, PT, R11, R20, PT ;  /* 0x000000140b00720c */ /* 0x004fda0003f04270 */
[----:B------:R-:W0:Y:S01]  /*0470*/  @P0 LDC.64 R12, c[0x0][0x3a8] ;  /* 0x0000ea00ff0c0b82 */ /* 0x000e220000000a00 */
[----:B------:R1:W-:Y:S07]  /*0480*/  @P0 STG.E desc[UR6][R16.64], R20 ;  /* 0x0000001410000986 */ /* 0x0003ee000c101906 */
[----:B------:R-:W2:Y:S01]  /*0490*/  @P0 LDC.64 R14, c[0x0][0x3b0] ;  /* 0x0000ec00ff0e0b82 */ /* 0x000ea20000000a00 */
[----:B0-----:R-:W-:-:S05]  /*04a0*/  @P0 IMAD.WIDE R12, R21, 0x4, R12 ;  /* 0x00000004150c0825 */ /* 0x001fca00078e020c */
[----:B------:R0:W-:Y:S04]  /*04b0*/  @P0 STG.E desc[UR6][R12.64], R0 ;  /* 0x000000000c000986 */ /* 0x0001e8000c101906 */
[----:B------:R-:W3:Y:S01]  /*04c0*/  @P0 LDG.E R11, desc[UR6][R4.64] ;  /* 0x00000006040b0981 */ /* 0x000ee2000c1e1900 */
[----:B------:R-:W4:Y:S01]  /*04d0*/  @P0 LDC.64 R18, c[0x0][0x3b8] ;  /* 0x0000ee00ff120b82 */ /* 0x000f220000000a00 */
[----:B--2---:R-:W-:-:S04]  /*04e0*/  @P0 IMAD.WIDE R14, R21, 0x4, R14 ;  /* 0x00000004150e0825 */ /* 0x004fc800078e020e */
[----:B------:R-:W-:Y:S01]  /*04f0*/  @P0 IMAD.MOV.U32 R25, RZ, RZ, 0x1 ;  /* 0x00000001ff190424 */ /* 0x000fe200078e00ff */
[----:B---3--:R-:W-:-:S05]  /*0500*/  @P0 IADD3 R11, PT, PT, R11, 0x1, RZ ;  /* 0x000000010b0b0810 */ /* 0x008fca0007ffe0ff */
[----:B------:R2:W-:Y:S04]  /*0510*/  @P0 STG.E desc[UR6][R14.64], R11 ;  /* 0x0000000b0e000986 */ /* 0x0005e8000c101906 */
[----:B----4-:R3:W-:Y:S04]  /*0520*/  @P0 STG.E desc[UR6][R18.64], R25 ;  /* 0x0000001912000986 */ /* 0x0107e8000c101906 */
[----:B------:R-:W1:Y:S04]  /*0530*/  LDG.E R21, desc[UR6][R8.64+-0x4] ;  /* 0xfffffc0608157981 */ /* 0x000e68000c1e1900 */
[----:B------:R-:W4:Y:S01]  /*0540*/  @P0 LDG.E R10, desc[UR6][R4.64] ;  /* 0x00000006040a0981 */ /* 0x000f22000c1e1900 */
[----:B-1----:R-:W-:-:S05]  /*0550*/  IMAD.WIDE R16, R21, 0x4, R6 ;  /* 0x0000000415107825 */ /* 0x002fca00078e0206 */
[----:B0-----:R-:W5:Y:S01]  /*0560*/  LDG.E R12, desc[UR6][R16.64] ;  /* 0x00000006100c7981 */ /* 0x001f62000c1e1900 */
[----:B----4-:R-:W-:-:S04]  /*0570*/  IADD3 R23, PT, PT, R10, 0x1, RZ ;  /* 0x000000010a177810 */ /* 0x010fc80007ffe0ff */
[----:B-----5:R-:W-:-:S13]  /*0580*/  ISETP.GT.AND P0, PT, R12, R23, PT ;  /* 0x000000170c00720c */ /* 0x020fda0003f04270 */
[----:B------:R-:W0:Y:S01]  /*0590*/  @P0 LDC.64 R12, c[0x0][0x3a8] ;  /* 0x0000ea00ff0c0b82 */ /* 0x000e220000000a00 */
[----:B------:R1:W-:Y:S07]  /*05a0*/  @P0 STG.E desc[UR6][R16.64], R23 ;  /* 0x0000001710000986 */ /* 0x0003ee000c101906 */
[----:B--2---:R-:W2:Y:S01]  /*05b0*/  @P0 LDC.64 R14, c[0x0][0x3b0] ;  /* 0x0000ec00ff0e0b82 */ /* 0x004ea20000000a00 */
[----:B0-----:R-:W-:-:S05]  /*05c0*/  @P0 IMAD.WIDE R12, R21, 0x4, R12 ;  /* 0x00000004150c0825 */ /* 0x001fca00078e020c */
[----:B------:R0:W-:Y:S04]  /*05d0*/  @P0 STG.E desc[UR6][R12.64], R0 ;  /* 0x000000000c000986 */ /* 0x0001e8000c101906 */
[----:B------:R-:W4:Y:S01]  /*05e0*/  @P0 LDG.E R11, desc[UR6][R4.64] ;  /* 0x00000006040b0981 */ /* 0x000f22000c1e1900 */
[----:B---3--:R-:W3:Y:S01]  /*05f0*/  @P0 LDC.64 R18, c[0x0][0x3b8] ;  /* 0x0000ee00ff120b82 */ /* 0x008ee20000000a00 */
[----:B--2---:R-:W-:-:S04]  /*0600*/  @P0 IMAD.WIDE R14, R21, 0x4, R14 ;  /* 0x00000004150e0825 */ /* 0x004fc800078e020e */
[----:B------:R-:W-:Y:S01]  /*0610*/  @P0 IMAD.MOV.U32 R25, RZ, RZ, 0x1 ;  /* 0x00000001ff190424 */ /* 0x000fe200078e00ff */
[----:B----4-:R-:W-:-:S05]  /*0620*/  @P0 IADD3 R11, PT, PT, R11, 0x1, RZ ;  /* 0x000000010b0b0810 */ /* 0x010fca0007ffe0ff */
[----:B------:R2:W-:Y:S04]  /*0630*/  @P0 STG.E desc[UR6][R14.64], R11 ;  /* 0x0000000b0e000986 */ /* 0x0005e8000c101906 */
[----:B---3--:R3:W-:Y:S04]  /*0640*/  @P0 STG.E desc[UR6][R18.64], R25 ;  /* 0x0000001912000986 */ /* 0x0087e8000c101906 */
        /* <DEDUP_REMOVED lines=10> */
[----:B------:R-:W-:Y:S04]  /*06f0*/  @P0 STG.E desc[UR6][R12.64], R0 ;  /* 0x000000000c000986 */ /* 0x000fe8000c101906 */
[----:B------:R-:W4:Y:S01]  /*0700*/  @P0 LDG.E R11, desc[UR6][R4.64] ;  /* 0x00000006040b0981 */ /* 0x000f22000c1e1900 */
[----:B---3--:R-:W0:Y:S01]  /*0710*/  @P0 LDC.64 R18, c[0x0][0x3b8] ;  /* 0x0000ee00ff120b82 */ /* 0x008e220000000a00 */
[----:B--2---:R-:W-:-:S04]  /*0720*/  @P0 IMAD.WIDE R14, R21, 0x4, R14 ;  /* 0x00000004150e0825 */ /* 0x004fc800078e020e */
[----:B------:R-:W-:Y:S01]  /*0730*/  @P0 IMAD.MOV.U32 R25, RZ, RZ, 0x1 ;  /* 0x00000001ff190424 */ /* 0x000fe200078e00ff */
[----:B----4-:R-:W-:-:S05]  /*0740*/  @P0 IADD3 R21, PT, PT, R11, 0x1, RZ ;  /* 0x000000010b150810 */ /* 0x010fca0007ffe0ff */
[----:B------:R2:W-:Y:S04]  /*0750*/  @P0 STG.E desc[UR6][R14.64], R21 ;  /* 0x000000150e000986 */ /* 0x0005e8000c101906 */
[----:B0-----:R0:W-:Y:S04]  /*0760*/  @P0 STG.E desc[UR6][R18.64], R25 ;  /* 0x0000001912000986 */ /* 0x0011e8000c101906 */
[----:B------:R-:W1:Y:S04]  /*0770*/  LDG.E R23, desc[UR6][R8.64+0x4] ;  /* 0x0000040608177981 */ /* 0x000e68000c1e1900 */
[----:B------:R-:W3:Y:S01]  /*0780*/  @P0 LDG.E R10, desc[UR6][R4.64] ;  /* 0x00000006040a0981 */ /* 0x000ee2000c1e1900 */
[----:B-1----:R-:W-:-:S05]  /*0790*/  IMAD.WIDE R16, R23, 0x4, R6 ;  /* 0x0000000417107825 */ /* 0x002fca00078e0206 */
[----:B------:R-:W4:Y:S01]  /*07a0*/  LDG.E R11, desc[UR6][R16.64] ;  /* 0x00000006100b7981 */ /* 0x000f22000c1e1900 */
[----:B---3--:R-:W-:-:S04]  /*07b0*/  IADD3 R20, PT, PT, R10, 0x1, RZ ;  /* 0x000000010a147810 */ /* 0x008fc80007ffe0ff */
[----:B----4-:R-:W-:-:S13]  /*07c0*/  ISETP.GT.AND P0, PT, R11, R20, PT ;  /* 0x000000140b00720c */ /* 0x010fda0003f04270 */
[----:B------:R-:W1:Y:S01]  /*07d0*/  @P0 LDC.64 R10, c[0x0][0x3a8] ;  /* 0x0000ea00ff0a0b82 */ /* 0x000e620000000a00 */
[----:B------:R3:W-:Y:S07]  /*07e0*/  @P0 STG.E desc[UR6][R16.64], R20 ;  /* 0x0000001410000986 */ /* 0x0007ee000c101906 */
[----:B------:R-:W4:Y:S01]  /*07f0*/  @P0 LDC.64 R8, c[0x0][0x3b0] ;  /* 0x0000ec00ff080b82 */ /* 0x000f220000000a00 */
[----:B-1----:R-:W-:-:S05]  /*0800*/  @P0 IMAD.WIDE R10, R23, 0x4, R10 ;  /* 0x00000004170a0825 */ /* 0x002fca00078e020a */
[----:B------:R3:W-:Y:S04]  /*0810*/  @P0 STG.E desc[UR6][R10.64], R0 ;  /* 0x000000000a000986 */ /* 0x0007e8000c101906 */
[----:B--2---:R-:W2:Y:S01]  /*0820*/  @P0 LDG.E R14, desc[UR6][R4.64] ;  /* 0x00000006040e0981 */ /* 0x004ea2000c1e1900 */
[----:B------:R-:W1:Y:S01]  /*0830*/  @P0 LDC.64 R12, c[0x0][0x3b8] ;  /* 0x0000ee00ff0c0b82 */ /* 0x000e620000000a00 */
[----:B----4-:R-:W-:Y:S01]  /*0840*/  @P0 IMAD.WIDE R8, R23, 0x4, R8 ;  /* 0x0000000417080825 */ /* 0x010fe200078e0208 */
[----:B------:R-:W-:-:S03]  /*0850*/  IADD3 R3, PT, PT, R3, 0x4, RZ ;  /* 0x0000000403037810 */ /* 0x000fc60007ffe0ff */
[----:B0-----:R-:W-:Y:S01]  /*0860*/  @P0 IMAD.MOV.U32 R19, RZ, RZ, 0x1 ;  /* 0x00000001ff130424 */ /* 0x001fe200078e00ff */
[----:B------:R-:W-:Y:S02]  /*0870*/  IADD3 R2, PT, PT, R2, 0x4, RZ ;  /* 0x0000000402027810 */ /* 0x000fe40007ffe0ff */
[----:B--2---:R-:W-:-:S05]  /*0880*/  @P0 IADD3 R15, PT, PT, R14, 0x1, RZ ;  /* 0x000000010e0f0810 */ /* 0x004fca0007ffe0ff */
[----:B------:R3:W-:Y:S04]  /*0890*/  @P0 STG.E desc[UR6][R8.64], R15 ;  /* 0x0000000f08000986 */ /* 0x0007e8000c101906 */
[----:B-1----:R3:W-:Y:S01]  /*08a0*/  @P0 STG.E desc[UR6][R12.64], R19 ;  /* 0x000000130c000986 */ /* 0x0027e2000c101906 */
[----:B------:R-:W-:-:S13]  /*08b0*/  ISETP.NE.AND P0, PT, R3, RZ, PT ;  /* 0x000000ff0300720c */ /* 0x000fda0003f05270 */
[----:B---3--:R-:W-:Y:S05]  /*08c0*/  @P0 BRA `(.L_x_4) ;  /* 0xfffffff800c40947 */ /* 0x008fea000383ffff */
[----:B------:R-:W-:Y:S05]  /*08d0*/  EXIT ;  /* 0x000000000000794d */ /* 0x000fea0003800000 */
.L_x_5:
        /* <DEDUP_REMOVED lines=10> */
.L_x_7:


//--------------------- .nv.shared.reserved.0     --------------------------
	.section	.nv.shared.reserved.0,"aw",@nobits
	.weak		__nv_reservedSMEM_offset_0_alias
	.size		__nv_reservedSMEM_offset_0_alias, 0, 64
	.other		__nv_reservedSMEM_offset_0_alias,@"STO_CUDA_RESERVED_SHARED STV_DEFAULT"
__nv_reservedSMEM_offset_0_alias:
	.zero		0
	.zero		64


//--------------------- .nv.global                --------------------------
	.section	.nv.global,"aw",@nobits
.nv.global:
	.type		_ZN34_INTERNAL_7ee8fbc9_4_k_cu_2d9fde3d6thrust24THRUST_300001_SM_1000_NS12placeholders2_8E,@object
	.size		_ZN34_INTERNAL_7ee8fbc9_4_k_cu_2d9fde3d6thrust24THRUST_300001_SM_1000_NS12placeholders2_8E,(_ZN34_INTERNAL_7ee8fbc9_4_k_cu_2d9fde3d4cuda3std3__436_GLOBAL__N__7ee8fbc9_4_k_cu_2d9fde3d6ignoreE - _ZN34_INTERNAL_7ee8fbc9_4_k_cu_2d9fde3d6thrust24THRUST_300001_SM_1000_NS12placeholders2_8E)
_ZN34_INTERNAL_7ee8fbc9_4_k_cu_2d9fde3d6thrust24THRUST_300001_SM_1000_NS12placeholders2_8E:
	.zero		1
	.type		_ZN34_INTERNAL_7ee8fbc9_4_k_cu_2d9fde3d4cuda3std3__436_GLOBAL__N__7ee8fbc9_4_k_cu_2d9fde3d6ignoreE,@object
	.size		_ZN34_INTERNAL_7ee8fbc9_4_k_cu_2d9fde3d4cuda3std3__436_GLOBAL__N__7ee8fbc9_4_k_cu_2d9fde3d6ignoreE,(_ZN34_INTERNAL_7ee8fbc9_4_k_cu_2d9fde3d4cuda3std6ranges3__45__cpo4dataE - _ZN34_INTERNAL_7ee8fbc9_4_k_cu_2d9fde3d4cuda3std3__436_GLOBAL__N__7ee8fbc9_4_k_cu_2d9fde3d6ignoreE)
_ZN34_INTERNAL_7ee8fbc9_4_k_cu_2d9fde3d4cuda3std3__436_GLOBAL__N__7ee8fbc9_4_k_cu_2d9fde3d6ignoreE:
	.zero		1
	.type		_ZN34_INTERNAL_7ee8fbc9_4_k_cu_2d9fde3d4cuda3std6ranges3__45__cpo4dataE,@object
	.size		_ZN34_INTERNAL_7ee8fbc9_4_k_cu_2d9fde3d4cuda3std6ranges3__45__cpo4dataE,(_ZN34_INTERNAL_7ee8fbc9_4_k_cu_2d9fde3d6thrust24THRUST_300001_SM_1000_NS6system3cpp3parE - _ZN34_INTERNAL_7ee8fbc9_4_k_cu_2d9fde3d4cuda3std6ranges3__45__cpo4dataE)
_ZN34_INTERNAL_7ee8fbc9_4_k_cu_2d9fde3d4cuda3std6ranges3__45__cpo4dataE:
	.zero		1
	.type		_ZN34_INTERNAL_7ee8fbc9_4_k_cu_2d9fde3d6thrust24THRUST_300001_SM_1000_NS6system3cpp3parE,@object
	.size		_ZN34_INTERNAL_7ee8fbc9_4_k_cu_2d9fde3d6thrust24THRUST_300001_SM_1000_NS6system3cpp3parE,(_ZN34_INTERNAL_7ee8fbc9_4_k_cu_2d9fde3d4cuda3std3__45__cpo5beginE - _ZN34_INTERNAL_7ee8fbc9_4_k_cu_2d9fde3d6thrust24THRUST_300001_SM_1000_NS6system3cpp3parE)
_ZN34_INTERNAL_7ee8fbc9_4_k_cu_2d9fde3d6thrust24THRUST_300001_SM_1000_NS6system3cpp3parE:
	.zero		1
	.type		_ZN34_INTERNAL_7ee8fbc9_4_k_cu_2d9fde3d4cuda3std3__45__cpo5beginE,@object
	.size		_ZN34_INTERNAL_7ee8fbc9_4_k_cu_2d9fde3d4cuda3std3__45__cpo5beginE,(_ZN34_INTERNAL_7ee8fbc9_4_k_cu_2d9fde3d4cuda3std6ranges3__45__cpo5beginE - _ZN34_INTERNAL_7ee8fbc9_4_k_cu_2d9fde3d4cuda3std3__45__cpo5beginE)
_ZN34_INTERNAL_7ee8fbc9_4_k_cu_2d9fde3d4cuda3std3__45__cpo5beginE:
	.zero		1
	.type		_ZN34_INTERNAL_7ee8fbc9_4_k_cu_2d9fde3d4cuda3std6ranges3__45__cpo5beginE,@object
	.size		_ZN34_INTERNAL_7ee8fbc9_4_k_cu_2d9fde3d4cuda3std6ranges3__45__cpo5beginE,(_ZN34_INTERNAL_7ee8fbc9_4_k_cu_2d9fde3d6thrust24THRUST_300001_SM_1000_NS6deviceE - _ZN34_INTERNAL_7ee8fbc9_4_k_cu_2d9fde3d4cuda3std6ranges3__45__cpo5beginE)
_ZN34_INTERNAL_7ee8fbc9_4_k_cu_2d9fde3d4cuda3std6ranges3__45__cpo5beginE:
	.zero		1
	.type		_ZN34_INTERNAL_7ee8fbc9_4_k_cu_2d9fde3d6thrust24THRUST_300001_SM_1000_NS6deviceE,@object
	.size		_ZN34_INTERNAL_7ee8fbc9_4_k_cu_2d9fde3d6thrust24THRUST_300001_SM_1000_NS6deviceE,(_ZN34_INTERNAL_7ee8fbc9_4_k_cu_2d9fde3d4cuda3std3__47nulloptE - _ZN34_INTERNAL_7ee8fbc9_4_k_cu_2d9fde3d6thrust24THRUST_300001_SM_1000_NS6deviceE)
_ZN34_INTERNAL_7ee8fbc9_4_k_cu_2d9fde3d6thrust24THRUST_300001_SM_1000_NS6deviceE:
	.zero		1
	.type		_ZN34_INTERNAL_7ee8fbc9_4_k_cu_2d9fde3d4cuda3std3__47nulloptE,@object
	.size		_ZN34_INTERNAL_7ee8fbc9_4_k_cu_2d9fde3d4cuda3std3__47nulloptE,(_ZN34_INTERNAL_7ee8fbc9_4_k_cu_2d9fde3d4cuda3std6ranges3__45__cpo8distanceE - _ZN34_INTERNAL_7ee8fbc9_4_k_cu_2d9fde3d4cuda3std3__47nulloptE)
_ZN34_INTERNAL_7ee8fbc9_4_k_cu_2d9fde3d4cuda3std3__47nulloptE:
	.zero		1
	.type		_ZN34_INTERNAL_7ee8fbc9_4_k_cu_2d9fde3d4cuda3std6ranges3__45__cpo8distanceE,@object
	.size		_ZN34_INTERNAL_7ee8fbc9_4_k_cu_2d9fde3d4cuda3std6ranges3__45__cpo8distanceE,(_ZN34_INTERNAL_7ee8fbc9_4_k_cu_2d9fde3d6thrust24THRUST_300001_SM_1000_NS12placeholders2_4E - _ZN34_INTERNAL_7ee8fbc9_4_k_cu_2d9fde3d4cuda3std6ranges3__45__cpo8distanceE)
_ZN34_INTERNAL_7ee8fbc9_4_k_cu_2d9fde3d4cuda3std6ranges3__45__cpo8distanceE:
	.zero		1
	.type		_ZN34_INTERNAL_7ee8fbc9_4_k_cu_2d9fde3d6thrust24THRUST_300001_SM_1000_NS12placeholders2_4E,@object
	.size		_ZN34_INTERNAL_7ee8fbc9_4_k_cu_2d9fde3d6thrust24THRUST_300001_SM_1000_NS12placeholders2_4E,(_ZN34_INTERNAL_7ee8fbc9_4_k_cu_2d9fde3d4cuda3std3__45__cpo6rbeginE - _ZN34_INTERNAL_7ee8fbc9_4_k_cu_2d9fde3d6thrust24THRUST_300001_SM_1000_NS12placeholders2_4E)
_ZN34_INTERNAL_7ee8fbc9_4_k_cu_2d9fde3d6thrust24THRUST_300001_SM_1000_NS12placeholders2_4E:
	.zero		1
	.type		_ZN34_INTERNAL_7ee8fbc9_4_k_cu_2d9fde3d4cuda3std3__45__cpo6rbeginE,@object
	.size		_ZN34_INTERNAL_7ee8fbc9_4_k_cu_2d9fde3d4cuda3std3__45__cpo6rbeginE,(_ZN34_INTERNAL_7ee8fbc9_4_k_cu_2d9fde3d4cuda3std6ranges3__45__cpo7advanceE - _ZN34_INTERNAL_7ee8fbc9_4_k_cu_2d9fde3d4cuda3std3__45__cpo6rbeginE)
_ZN34_INTERNAL_7ee8fbc9_4_k_cu_2d9fde3d4cuda3std3__45__cpo6rbeginE:
	.zero		1
	.type		_ZN34_INTERNAL_7ee8fbc9_4_k_cu_2d9fde3d4cuda3std6ranges3__45__cpo7advanceE,@object
	.size		_ZN34_INTERNAL_7ee8fbc9_4_k_cu_2d9fde3d4cuda3std6ranges3__45__cpo7advanceE,(_ZN34_INTERNAL_7ee8fbc9_4_k_cu_2d9fde3d6thrust24THRUST_300001_SM_1000_NS12placeholders3_10E - _ZN34_INTERNAL_7ee8fbc9_4_k_cu_2d9fde3d4cuda3std6ranges3__45__cpo7advanceE)
_ZN34_INTERNAL_7ee8fbc9_4_k_cu_2d9fde3d4cuda3std6ranges3__45__cpo7advanceE:
	.zero		1
	.type		_ZN34_INTERNAL_7ee8fbc9_4_k_cu_2d9fde3d6thrust24THRUST_300001_SM_1000_NS12placeholders3_10E,@object
	.size		_ZN34_INTERNAL_7ee8fbc9_4_k_cu_2d9fde3d6thrust24THRUST_300001_SM_1000_NS12placeholders3_10E,(_ZN34_INTERNAL_7ee8fbc9_4_k_cu_2d9fde3d4cuda3std3__48in_placeE - _ZN34_INTERNAL_7ee8fbc9_4_k_cu_2d9fde3d6thrust24THRUST_300001_SM_1000_NS12placeholders3_10E)
_ZN34_INTERNAL_7ee8fbc9_4_k_cu_2d9fde3d6thrust24THRUST_300001_SM_1000_NS12placeholders3_10E:
	.zero		1
	.type		_ZN34_INTERNAL_7ee8fbc9_4_k_cu_2d9fde3d4cuda3std3__48in_placeE,@object
	.size		_ZN34_INTERNAL_7ee8fbc9_4_k_cu_2d9fde3d4cuda3std3__48in_placeE,(_ZN34_INTERNAL_7ee8fbc9_4_k_cu_2d9fde3d4cuda3std6ranges3__45__cpo4sizeE - _ZN34_INTERNAL_7ee8fbc9_4_k_cu_2d9fde3d4cuda3std3__48in_placeE)
_ZN34_INTERNAL_7ee8fbc9_4_k_cu_2d9fde3d4cuda3std3__48in_placeE:
	.zero		1
	.type		_ZN34_INTERNAL_7ee8fbc9_4_k_cu_2d9fde3d4cuda3std6ranges3__45__cpo4sizeE,@object
	.size		_ZN34_INTERNAL_7ee8fbc9_4_k_cu_2d9fde3d4cuda3std6ranges3__45__cpo4sizeE,(_ZN34_INTERNAL_7ee8fbc9_4_k_cu_2d9fde3d6thrust24THRUST_300001_SM_1000_NS12placeholders2_2E - _ZN34_INTERNAL_7ee8fbc9_4_k_cu_2d9fde3d4cuda3std6ranges3__45__cpo4sizeE)
_ZN34_INTERNAL_7ee8fbc9_4_k_cu_2d9fde3d4cuda3std6ranges3__45__cpo4sizeE:
	.zero		1
	.type		_ZN34_INTERNAL_7ee8fbc9_4_k_cu_2d9fde3d6thrust24THRUST_300001_SM_1000_NS12placeholders2_2E,@object
	.size		_ZN34_INTERNAL_7ee8fbc9_4_k_cu_2d9fde3d6thrust24THRUST_300001_SM_1000_NS12placeholders2_2E,(_ZN34_INTERNAL_7ee8fbc9_4_k_cu_2d9fde3d4cuda3std3__45__cpo6cbeginE - _ZN34_INTERNAL_7ee8fbc9_4_k_cu_2d9fde3d6thrust24THRUST_300001_SM_1000_NS12placeholders2_2E)
_ZN34_INTERNAL_7ee8fbc9_4_k_cu_2d9fde3d6thrust24THRUST_300001_SM_1000_NS12placeholders2_2E:
	.zero		1
	.type		_ZN34_INTERNAL_7ee8fbc9_4_k_cu_2d9fde3d4cuda3std3__45__cpo6cbeginE,@object
	.size		_ZN34_INTERNAL_7ee8fbc9_4_k_cu_2d9fde3d4cuda3std3__45__cpo6cbeginE,(_ZN34_INTERNAL_7ee8fbc9_4_k_cu_2d9fde3d4cuda3std6ranges3__45__cpo6cbeginE - _ZN34_INTERNAL_7ee8fbc9_4_k_cu_2d9fde3d4cuda3std3__45__cpo6cbeginE)
_ZN34_INTERNAL_7ee8fbc9_4_k_cu_2d9fde3d4cuda3std3__45__cpo6cbeginE:
	.zero		1
	.type		_ZN34_INTERNAL_7ee8fbc9_4_k_cu_2d9fde3d4cuda3std6ranges3__45__cpo6cbeginE,@object
	.size		_ZN34_INTERNAL_7ee8fbc9_4_k_cu_2d9fde3d4cuda3std6ranges3__45__cpo6cbeginE,(_ZN34_INTERNAL_7ee8fbc9_4_k_cu_2d9fde3d6thrust24THRUST_300001_SM_1000_NS12placeholders2_6E - _ZN34_INTERNAL_7ee8fbc9_4_k_cu_2d9fde3d4cuda3std6ranges3__45__cpo6cbeginE)
_ZN34_INTERNAL_7ee8fbc9_4_k_cu_2d9fde3d4cuda3std6ranges3__45__cpo6cbeginE:
	.zero		1
	.type		_ZN34_INTERNAL_7ee8fbc9_4_k_cu_2d9fde3d6thrust24THRUST_300001_SM_1000_NS12placeholders2_6E,@object
	.size		_ZN34_INTERNAL_7ee8fbc9_4_k_cu_2d9fde3d6thrust24THRUST_300001_SM_1000_NS12placeholders2_6E,(_ZN34_INTERNAL_7ee8fbc9_4_k_cu_2d9fde3d4cuda3std3__45__cpo7crbeginE - _ZN34_INTERNAL_7ee8fbc9_4_k_cu_2d9fde3d6thrust24THRUST_300001_SM_1000_NS12placeholders2_6E)
_ZN34_INTERNAL_7ee8fbc9_4_k_cu_2d9fde3d6thrust24THRUST_300001_SM_1000_NS12placeholders2_6E:
	.zero		1
	.type		_ZN34_INTERNAL_7ee8fbc9_4_k_cu_2d9fde3d4cuda3std3__45__cpo7crbeginE,@object
	.size		_ZN34_INTERNAL_7ee8fbc9_4_k_cu_2d9fde3d4cuda3std3__45__cpo7crbeginE,(_ZN34_INTERNAL_7ee8fbc9_4_k_cu_2d9fde3d4cuda3std6ranges3__45__cpo4nextE - _ZN34_INTERNAL_7ee8fbc9_4_k_cu_2d9fde3d4cuda3std3__45__cpo7crbeginE)
_ZN34_INTERNAL_7ee8fbc9_4_k_cu_2d9fde3d4cuda3std3__45__cpo7crbeginE:
	.zero		1
	.type		_ZN34_INTERNAL_7ee8fbc9_4_k_cu_2d9fde3d4cuda3std6ranges3__45__cpo4nextE,@object
	.size		_ZN34_INTERNAL_7ee8fbc9_4_k_cu_2d9fde3d4cuda3std6ranges3__45__cpo4nextE,(_ZN34_INTERNAL_7ee8fbc9_4_k_cu_2d9fde3d4cuda3std6ranges3__45__cpo4swapE - _ZN34_INTERNAL_7ee8fbc9_4_k_cu_2d9fde3d4cuda3std6ranges3__45__cpo4nextE)
_ZN34_INTERNAL_7ee8fbc9_4_k_cu_2d9fde3d4cuda3std6ranges3__45__cpo4nextE:
	.zero		1
	.type		_ZN34_INTERNAL_7ee8fbc9_4_k_cu_2d9fde3d4cuda3std6ranges3__45__cpo4swapE,@object
	.size		_ZN34_INTERNAL_7ee8fbc9_4_k_cu_2d9fde3d4cuda3std6ranges3__45__cpo4swapE,(_ZN34_INTERNAL_7ee8fbc9_4_k_cu_2d9fde3d6thrust24THRUST_300001_SM_1000_NS8cuda_cub10par_nosyncE - _ZN34_INTERNAL_7ee8fbc9_4_k_cu_2d9fde3d4cuda3std6ranges3__45__cpo4swapE)
_ZN34_INTERNAL_7ee8fbc9_4_k_cu_2d9fde3d4cuda3std6ranges3__45__cpo4swapE:
	.zero		1
	.type		_ZN34_INTERNAL_7ee8fbc9_4_k_cu_2d9fde3d6thrust24THRUST_300001_SM_1000_NS8cuda_cub10par_nosyncE,@object
	.size		_ZN34_INTERNAL_7ee8fbc9_4_k_cu_2d9fde3d6thrust24THRUST_300001_SM_1000_NS8cuda_cub10par_nosyncE,(_ZN34_INTERNAL_7ee8fbc9_4_k_cu_2d9fde3d6thrust24THRUST_300001_SM_1000_NS3seqE - _ZN34_INTERNAL_7ee8fbc9_4_k_cu_2d9fde3d6thrust24THRUST_300001_SM_1000_NS8cuda_cub10par_nosyncE)
_ZN34_INTERNAL_7ee8fbc9_4_k_cu_2d9fde3d6thrust24THRUST_300001_SM_1000_NS8cuda_cub10par_nosyncE:
	.zero		1
	.type		_ZN34_INTERNAL_7ee8fbc9_4_k_cu_2d9fde3d6thrust24THRUST_300001_SM_1000_NS3seqE,@object
	.size		_ZN34_INTERNAL_7ee8fbc9_4_k_cu_2d9fde3d6thrust24THRUST_300001_SM_1000_NS3seqE,(_ZN34_INTERNAL_7ee8fbc9_4_k_cu_2d9fde3d4cuda3std3__420unreachable_sentinelE - _ZN34_INTERNAL_7ee8fbc9_4_k_cu_2d9fde3d6thrust24THRUST_300001_SM_1000_NS3seqE)
_ZN34_INTERNAL_7ee8fbc9_4_k_cu_2d9fde3d6thrust24THRUST_300001_SM_1000_NS3seqE:
	.zero		1
	.type		_ZN34_INTERNAL_7ee8fbc9_4_k_cu_2d9fde3d4cuda3std3__420unreachable_sentinelE,@object
	.size		_ZN34_INTERNAL_7ee8fbc9_4_k_cu_2d9fde3d4cuda3std3__420unreachable_sentinelE,(_ZN34_INTERNAL_7ee8fbc9_4_k_cu_2d9fde3d4cuda3std6ranges3__45__cpo5ssizeE - _ZN34_INTERNAL_7ee8fbc9_4_k_cu_2d9fde3d4cuda3std3__420unreachable_sentinelE)
_ZN34_INTERNAL_7ee8fbc9_4_k_cu_2d9fde3d4cuda3std3__420unreachable_sentinelE:
	.zero		1
	.type		_ZN34_INTERNAL_7ee8fbc9_4_k_cu_2d9fde3d4cuda3std6ranges3__45__cpo5ssizeE,@object
	.size		_ZN34_INTERNAL_7ee8fbc9_4_k_cu_2d9fde3d4cuda3std6ranges3__45__cpo5ssizeE,(_ZN34_INTERNAL_7ee8fbc9_4_k_cu_2d9fde3d6thrust24THRUST_300001_SM_1000_NS12placeholders2_3E - _ZN34_INTERNAL_7ee8fbc9_4_k_cu_2d9fde3d4cuda3std6ranges3__45__cpo5ssizeE)
_ZN34_INTERNAL_7ee8fbc9_4_k_cu_2d9fde3d4cuda3std6ranges3__45__cpo5ssizeE:
	.zero		1
	.type		_ZN34_INTERNAL_7ee8fbc9_4_k_cu_2d9fde3d6thrust24THRUST_300001_SM_1000_NS12placeholders2_3E,@object
	.size		_ZN34_INTERNAL_7ee8fbc9_4_k_cu_2d9fde3d6thrust24THRUST_300001_SM_1000_NS12placeholders2_3E,(_ZN34_INTERNAL_7ee8fbc9_4_k_cu_2d9fde3d4cuda3std3__45__cpo4cendE - _ZN34_INTERNAL_7ee8fbc9_4_k_cu_2d9fde3d6thrust24THRUST_300001_SM_1000_NS12placeholders2_3E)
_ZN34_INTERNAL_7ee8fbc9_4_k_cu_2d9fde3d6thrust24THRUST_300001_SM_1000_NS12placeholders2_3E:
	.zero		1
	.type		_ZN34_INTERNAL_7ee8fbc9_4_k_cu_2d9fde3d4cuda3std3__45__cpo4cendE,@object
	.size		_ZN34_INTERNAL_7ee8fbc9_4_k_cu_2d9fde3d4cuda3std3__45__cpo4cendE,(_ZN34_INTERNAL_7ee8fbc9_4_k_cu_2d9fde3d4cuda3std6ranges3__45__cpo4cendE - _ZN34_INTERNAL_7ee8fbc9_4_k_cu_2d9fde3d4cuda3std3__45__cpo4cendE)
_ZN34_INTERNAL_7ee8fbc9_4_k_cu_2d9fde3d4cuda3std3__45__cpo4cendE:
	.zero		1
	.type		_ZN34_INTERNAL_7ee8fbc9_4_k_cu_2d9fde3d4cuda3std6ranges3__45__cpo4cendE,@object
	.size		_ZN34_INTERNAL_7ee8fbc9_4_k_cu_2d9fde3d4cuda3std6ranges3__45__cpo4cendE,(_ZN34_INTERNAL_7ee8fbc9_4_k_cu_2d9fde3d6thrust24THRUST_300001_SM_1000_NS12placeholders2_7E - _ZN34_INTERNAL_7ee8fbc9_4_k_cu_2d9fde3d4cuda3std6ranges3__45__cpo4cendE)
_ZN34_INTERNAL_7ee8fbc9_4_k_cu_2d9fde3d4cuda3std6ranges3__45__cpo4cendE:
	.zero		1
	.type		_ZN34_INTERNAL_7ee8fbc9_4_k_cu_2d9fde3d6thrust24THRUST_300001_SM_1000_NS12placeholders2_7E,@object
	.size		_ZN34_INTERNAL_7ee8fbc9_4_k_cu_2d9fde3d6thrust24THRUST_300001_SM_1000_NS12placeholders2_7E,(_ZN34_INTERNAL_7ee8fbc9_4_k_cu_2d9fde3d4cuda3std3__45__cpo5crendE - _ZN34_INTERNAL_7ee8fbc9_4_k_cu_2d9fde3d6thrust24THRUST_300001_SM_1000_NS12placeholders2_7E)
_ZN34_INTERNAL_7ee8fbc9_4_k_cu_2d9fde3d6thrust24THRUST_300001_SM_1000_NS12placeholders2_7E:
	.zero		1
	.type		_ZN34_INTERNAL_7ee8fbc9_4_k_cu_2d9fde3d4cuda3std3__45__cpo5crendE,@object
	.size		_ZN34_INTERNAL_7ee8fbc9_4_k_cu_2d9fde3d4cuda3std3__45__cpo5crendE,(_ZN34_INTERNAL_7ee8fbc9_4_k_cu_2d9fde3d4cuda3std6ranges3__45__cpo4prevE - _ZN34_INTERNAL_7ee8fbc9_4_k_cu_2d9fde3d4cuda3std3__45__cpo5crendE)
_ZN34_INTERNAL_7ee8fbc9_4_k_cu_2d9fde3d4cuda3std3__45__cpo5crendE:
	.zero		1
	.type		_ZN34_INTERNAL_7ee8fbc9_4_k_cu_2d9fde3d4cuda3std6ranges3__45__cpo4prevE,@object
	.size		_ZN34_INTERNAL_7ee8fbc9_4_k_cu_2d9fde3d4cuda3std6ranges3__45__cpo4prevE,(_ZN34_INTERNAL_7ee8fbc9_4_k_cu_2d9fde3d4cuda3std6ranges3__45__cpo9iter_moveE - _ZN34_INTERNAL_7ee8fbc9_4_k_cu_2d9fde3d4cuda3std6ranges3__45__cpo4prevE)
_ZN34_INTERNAL_7ee8fbc9_4_k_cu_2d9fde3d4cuda3std6ranges3__45__cpo4prevE:
	.zero		1
	.type		_ZN34_INTERNAL_7ee8fbc9_4_k_cu_2d9fde3d4cuda3std6ranges3__45__cpo9iter_moveE,@object
	.size		_ZN34_INTERNAL_7ee8fbc9_4_k_cu_2d9fde3d4cuda3std6ranges3__45__cpo9iter_moveE,(_ZN34_INTERNAL_7ee8fbc9_4_k_cu_2d9fde3d6thrust24THRUST_300001_SM_1000_NS6system6detail10sequential3seqE - _ZN34_INTERNAL_7ee8fbc9_4_k_cu_2d9fde3d4cuda3std6ranges3__45__cpo9iter_moveE)
_ZN34_INTERNAL_7ee8fbc9_4_k_cu_2d9fde3d4cuda3std6ranges3__45__cpo9iter_moveE:
	.zero		1
	.type		_ZN34_INTERNAL_7ee8fbc9_4_k_cu_2d9fde3d6thrust24THRUST_300001_SM_1000_NS6system6detail10sequential3seqE,@object
	.size		_ZN34_INTERNAL_7ee8fbc9_4_k_cu_2d9fde3d6thrust24THRUST_300001_SM_1000_NS6system6detail10sequential3seqE,(_ZN34_INTERNAL_7ee8fbc9_4_k_cu_2d9fde3d6thrust24THRUST_300001_SM_1000_NS12placeholders2_9E - _ZN34_INTERNAL_7ee8fbc9_4_k_cu_2d9fde3d6thrust24THRUST_300001_SM_1000_NS6system6detail10sequential3seqE)
_ZN34_INTERNAL_7ee8fbc9_4_k_cu_2d9fde3d6thrust24THRUST_300001_SM_1000_NS6system6detail10sequential3seqE:
	.zero		1
	.type		_ZN34_INTERNAL_7ee8fbc9_4_k_cu_2d9fde3d6thrust24THRUST_300001_SM_1000_NS12placeholders2_9E,@object
	.size		_ZN34_INTERNAL_7ee8fbc9_4_k_cu_2d9fde3d6thrust24THRUST_300001_SM_1000_NS12placeholders2_9E,(_ZN34_INTERNAL_7ee8fbc9_4_k_cu_2d9fde3d4cuda3std3__419piecewise_constructE - _ZN34_INTERNAL_7ee8fbc9_4_k_cu_2d9fde3d6thrust24THRUST_300001_SM_1000_NS12placeholders2_9E)
_ZN34_INTERNAL_7ee8fbc9_4_k_cu_2d9fde3d6thrust24THRUST_300001_SM_1000_NS12placeholders2_9E:
	.zero		1
	.type		_ZN34_INTERNAL_7ee8fbc9_4_k_cu_2d9fde3d4cuda3std3__419piecewise_constructE,@object
	.size		_ZN34_INTERNAL_7ee8fbc9_4_k_cu_2d9fde3d4cuda3std3__419piecewise_constructE,(_ZN34_INTERNAL_7ee8fbc9_4_k_cu_2d9fde3d4cuda3std6ranges3__45__cpo5cdataE - _ZN34_INTERNAL_7ee8fbc9_4_k_cu_2d9fde3d4cuda3std3__419piecewise_constructE)
_ZN34_INTERNAL_7ee8fbc9_4_k_cu_2d9fde3d4cuda3std3__419piecewise_constructE:
	.zero		1
	.type		_ZN34_INTERNAL_7ee8fbc9_4_k_cu_2d9fde3d4cuda3std6ranges3__45__cpo5cdataE,@object
	.size		_ZN34_INTERNAL_7ee8fbc9_4_k_cu_2d9fde3d4cuda3std6ranges3__45__cpo5cdataE,(_ZN34_INTERNAL_7ee8fbc9_4_k_cu_2d9fde3d6thrust24THRUST_300001_SM_1000_NS12placeholders2_1E - _ZN34_INTERNAL_7ee8fbc9_4_k_cu_2d9fde3d4cuda3std6ranges3__45__cpo5cdataE)
_ZN34_INTERNAL_7ee8fbc9_4_k_cu_2d9fde3d4cuda3std6ranges3__45__cpo5cdataE:
	.zero		1
	.type		_ZN34_INTERNAL_7ee8fbc9_4_k_cu_2d9fde3d6thrust24THRUST_300001_SM_1000_NS12placeholders2_1E,@object
	.size		_ZN34_INTERNAL_7ee8fbc9_4_k_cu_2d9fde3d6thrust24THRUST_300001_SM_1000_NS12placeholders2_1E,(_ZN34_INTERNAL_7ee8fbc9_4_k_cu_2d9fde3d4cuda3std3__45__cpo3endE - _ZN34_INTERNAL_7ee8fbc9_4_k_cu_2d9fde3d6thrust24THRUST_300001_SM_1000_NS12placeholders2_1E)
_ZN34_INTERNAL_7ee8fbc9_4_k_cu_2d9fde3d6thrust24THRUST_300001_SM_1000_NS12placeholders2_1E:
	.zero		1
	.type		_ZN34_INTERNAL_7ee8fbc9_4_k_cu_2d9fde3d4cuda3std3__45__cpo3endE,@object
	.size		_ZN34_INTERNAL_7ee8fbc9_4_k_cu_2d9fde3d4cuda3std3__45__cpo3endE,(_ZN34_INTERNAL_7ee8fbc9_4_k_cu_2d9fde3d4cuda3std6ranges3__45__cpo3endE - _ZN34_INTERNAL_7ee8fbc9_4_k_cu_2d9fde3d4cuda3std3__45__cpo3endE)
_ZN34_INTERNAL_7ee8fbc9_4_k_cu_2d9fde3d4cuda3std3__45__cpo3endE:
	.zero		1
	.type		_ZN34_INTERNAL_7ee8fbc9_4_k_cu_2d9fde3d4cuda3std6ranges3__45__cpo3endE,@object
	.size		_ZN34_INTERNAL_7ee8fbc9_4_k_cu_2d9fde3d4cuda3std6ranges3__45__cpo3endE,(_ZN34_INTERNAL_7ee8fbc9_4_k_cu_2d9fde3d6thrust24THRUST_300001_SM_1000_NS12placeholders2_5E - _ZN34_INTERNAL_7ee8fbc9_4_k_cu_2d9fde3d4cuda3std6ranges3__45__cpo3endE)
_ZN34_INTERNAL_7ee8fbc9_4_k_cu_2d9fde3d4cuda3std6ranges3__45__cpo3endE:
	.zero		1
	.type		_ZN34_INTERNAL_7ee8fbc9_4_k_cu_2d9fde3d6thrust24THRUST_300001_SM_1000_NS12placeholders2_5E,@object
	.size		_ZN34_INTERNAL_7ee8fbc9_4_k_cu_2d9fde3d6thrust24THRUST_300001_SM_1000_NS12placeholders2_5E,(_ZN34_INTERNAL_7ee8fbc9_4_k_cu_2d9fde3d4cuda3std3__45__cpo4rendE - _ZN34_INTERNAL_7ee8fbc9_4_k_cu_2d9fde3d6thrust24THRUST_300001_SM_1000_NS12placeholders2_5E)
_ZN34_INTERNAL_7ee8fbc9_4_k_cu_2d9fde3d6thrust24THRUST_300001_SM_1000_NS12placeholders2_5E:
	.zero		1
	.type		_ZN34_INTERNAL_7ee8fbc9_4_k_cu_2d9fde3d4cuda3std3__45__cpo4rendE,@object
	.size		_ZN34_INTERNAL_7ee8fbc9_4_k_cu_2d9fde3d4cuda3std3__45__cpo4rendE,(_ZN34_INTERNAL_7ee8fbc9_4_k_cu_2d9fde3d4cuda3std6ranges3__45__cpo9iter_swapE - _ZN34_INTERNAL_7ee8fbc9_4_k_cu_2d9fde3d4cuda3std3__45__cpo4rendE)
_ZN34_INTERNAL_7ee8fbc9_4_k_cu_2d9fde3d4cuda3std3__45__cpo4rendE:
	.zero		1
	.type		_ZN34_INTERNAL_7ee8fbc9_4_k_cu_2d9fde3d4cuda3std6ranges3__45__cpo9iter_swapE,@object
	.size		_ZN34_INTERNAL_7ee8fbc9_4_k_cu_2d9fde3d4cuda3std6ranges3__45__cpo9iter_swapE,(_ZN34_INTERNAL_7ee8fbc9_4_k_cu_2d9fde3d4cuda3std3__48unexpectE - _ZN34_INTERNAL_7ee8fbc9_4_k_cu_2d9fde3d4cuda3std6ranges3__45__cpo9iter_swapE)
_ZN34_INTERNAL_7ee8fbc9_4_k_cu_2d9fde3d4cuda3std6ranges3__45__cpo9iter_swapE:
	.zero		1
	.type		_ZN34_INTERNAL_7ee8fbc9_4_k_cu_2d9fde3d4cuda3std3__48unexpectE,@object
	.size		_ZN34_INTERNAL_7ee8fbc9_4_k_cu_2d9fde3d4cuda3std3__48unexpectE,(_ZN34_INTERNAL_7ee8fbc9_4_k_cu_2d9fde3d6thrust24THRUST_300001_SM_1000_NS8cuda_cub3parE - _ZN34_INTERNAL_7ee8fbc9_4_k_cu_2d9fde3d4cuda3std3__48unexpectE)
_ZN34_INTERNAL_7ee8fbc9_4_k_cu_2d9fde3d4cuda3std3__48unexpectE:
	.zero		1
	.type		_ZN34_INTERNAL_7ee8fbc9_4_k_cu_2d9fde3d6thrust24THRUST_300001_SM_1000_NS8cuda_cub3parE,@object
	.size		_ZN34_INTERNAL_7ee8fbc9_4_k_cu_2d9fde3d6thrust24THRUST_300001_SM_1000_NS8cuda_cub3parE,(.L_29 - _ZN34_INTERNAL_7ee8fbc9_4_k_cu_2d9fde3d6thrust24THRUST_300001_SM_1000_NS8cuda_cub3parE)
_ZN34_INTERNAL_7ee8fbc9_4_k_cu_2d9fde3d6thrust24THRUST_300001_SM_1000_NS8cuda_cub3parE:
	.zero		1
.L_29:


//--------------------- .nv.constant0._ZN3cub18CUB_300001_SM_10006detail11EmptyKernelIvEEvv --------------------------
	.section	.nv.constant0._ZN3cub18CUB_300001_SM_10006detail11EmptyKernelIvEEvv,"a",@progbits
	.sectionflags	@""
	.align	4
.nv.constant0._ZN3cub18CUB_300001_SM_10006detail11EmptyKernelIvEEvv:
	.zero		896


//--------------------- .nv.constant0._Z10BFS_KERNELiPiS_S_S_S_S_S_ --------------------------
	.section	.nv.constant0._Z10BFS_KERNELiPiS_S_S_S_S_S_,"a",@progbits
	.sectionflags	@""
	.align	4
.nv.constant0._Z10BFS_KERNELiPiS_S_S_S_S_S_:
	.zero		960


//--------------------- SYMBOLS --------------------------

	.type		.nv.reservedSmem.offset0,@object
	.size		.nv.reservedSmem.offset0,0x4
